// auto-generated by cutlass_sweep.gemm — config: {"arch": "sm_90", "cluster_m": 1, "cluster_n": 1, "dtype": "e4m3", "dtype_b": "e4m3", "layout": "nt", "stages": 0, "tile_k": 64, "tile_m": 256, "tile_n": 256}
#include "cutlass/cutlass.h"
#include "cutlass/gemm/collective/collective_builder.hpp"
#include "cutlass/gemm/device/gemm_universal_adapter.h"
#include "cutlass/gemm/kernel/gemm_universal.hpp"
#include "cutlass/epilogue/collective/collective_builder.hpp"

using ElemA = cutlass::float_e4m3_t;
using ElemB = cutlass::float_e4m3_t;
using ElemCD = cutlass::float_e4m3_t;
using Acc  = float;
using TileShape    = cute::Shape<cute::_256, cute::_256, cute::_64>;
using ClusterShape = cute::Shape<cute::_1, cute::_1, cute::_1>;

using CollectiveEpilogue = typename cutlass::epilogue::collective::CollectiveBuilder<
    cutlass::arch::Sm90, cutlass::arch::OpClassTensorOp,
    TileShape, ClusterShape,
    cutlass::epilogue::collective::EpilogueTileAuto,
    Acc, Acc,
    ElemCD, cutlass::layout::RowMajor, 128 / cutlass::sizeof_bits<ElemCD>::value,
    ElemCD, cutlass::layout::RowMajor, 128 / cutlass::sizeof_bits<ElemCD>::value,
    cutlass::epilogue::collective::EpilogueScheduleAuto
  >::CollectiveOp;

using CollectiveMainloop = typename cutlass::gemm::collective::CollectiveBuilder<
    cutlass::arch::Sm90, cutlass::arch::OpClassTensorOp,
    ElemA, cutlass::layout::RowMajor, 128 / cutlass::sizeof_bits<ElemA>::value,
    ElemB, cutlass::layout::ColumnMajor, 128 / cutlass::sizeof_bits<ElemB>::value,
    Acc,
    TileShape, ClusterShape,
    cutlass::gemm::collective::StageCountAutoCarveout<static_cast<int>(sizeof(typename CollectiveEpilogue::SharedStorage))>,
    cutlass::gemm::collective::KernelScheduleAuto
  >::CollectiveOp;

using GemmKernel = cutlass::gemm::kernel::GemmUniversal<
    cute::Shape<int,int,int,int>,
    CollectiveMainloop,
    CollectiveEpilogue
>;
using Gemm = cutlass::gemm::device::GemmUniversalAdapter<GemmKernel>;

// Force the device kernel symbol into the cubin without needing a host main.
auto* _anchor = &cutlass::device_kernel<GemmKernel>;


// ===== COMPILED SASS (sm_90a) =====

	.target	sm_90a

	.elftype	@"ET_EXEC"


//--------------------- .note.nv.tkinfo           --------------------------
	.section	.note.nv.tkinfo,"",@"SHT_NOTE"
	.sectionflags	@"SHF_NOTE_NV_TKINFO"
	.tkinfo
        /*0018*/ 	.word	0x00000002
        /*0030*/ 	.string	""
        /*0030*/ 	.string	"ptxas"
        /*0030*/ 	.string	"Cuda compilation tools, release 13.0, V13.0.88"
        /*0030*/ 	.string	"Build cuda_13.0.r13.0/compiler.36424714_0"
        /*0030*/ 	.string	"-arch sm_90a -m 64 "



//--------------------- .note.nv.cuinfo           --------------------------
	.section	.note.nv.cuinfo,"",@"SHT_NOTE"
	.sectionflags	@"SHF_NOTE_NV_CUINFO"
        /*0018*/ 	.short	0x0002
        /*001a*/ 	.short	0x005a
        /*001c*/ 	.short	0x0082
	.zero		2


//--------------------- .nv.info                  --------------------------
	.section	.nv.info,"",@"SHT_CUDA_INFO"
	.align	4


	//----- nvinfo : EIATTR_REGCOUNT
	.align		4
        /*0000*/ 	.byte	0x04, 0x2f
        /*0002*/ 	.short	(.L_12 - .L_11)
	.align		4
.L_11:
        /*0004*/ 	.word	index@(_ZN7cutlass13device_kernelINS_4gemm6kernel13GemmUniversalIN4cute5tupleIJiiiiEEENS1_10collective13CollectiveMmaINS1_37MainloopSm90TmaGmmaWarpSpecializedFP8ILi7ENS5_IJNS4_1CILi1EEESB_SB_EEENS1_35KernelTmaWarpSpecializedCooperativeEEENS5_IJNSA_ILi256EEESF_NSA_ILi64EEEEEENS_12float_e4m3_tENS5_IJlSB_lEEESI_SJ_NS4_8TiledMMAINS4_8MMA_AtomIJNS4_4SM904GMMA31MMA_64x256x32_F32E4M3E4M3_SS_TNILNSN_7ScaleInE1ELSP_1EEEEEENS4_6LayoutINS5_IJNSA_ILi2EEESB_SB_EEENS5_IJSB_NSA_ILi0EEESV_EEEEENS5_IJNS4_10UnderscoreESY_SY_EEEEENS4_13SM90_TMA_LOADENS4_14ComposedLayoutINS4_7SwizzleILi2ELi4ELi3EEENS4_18smem_ptr_flag_bitsILi8EEENSS_INS5_IJNSA_ILi8EEESG_EEENS5_IJSG_SB_EEEEEEEvNS4_8identityES11_S1B_vS1C_EENS_8epilogue10collective6detail29Sm90TmaWarpSpecializedAdapterINS1F_15DefaultEpilogueISI_SJ_SJ_NS1E_6thread17LinearCombinationISI_Li1EffLNS1J_9ScaleType4KindE0ELNS_15FloatRoundStyleE2ESI_EENS1_15EpilogueDefaultEEEEEvvEEEEvNT_6ParamsE)
        /*0008*/ 	.word	0x000000a8


	//----- nvinfo : EIATTR_FRAME_SIZE
	.align		4
.L_12:
        /*000c*/ 	.byte	0x04, 0x11
        /*000e*/ 	.short	(.L_14 - .L_13)
	.align		4
.L_13:
        /*0010*/ 	.word	index@(_ZN7cutlass13device_kernelINS_4gemm6kernel13GemmUniversalIN4cute5tupleIJiiiiEEENS1_10collective13CollectiveMmaINS1_37MainloopSm90TmaGmmaWarpSpecializedFP8ILi7ENS5_IJNS4_1CILi1EEESB_SB_EEENS1_35KernelTmaWarpSpecializedCooperativeEEENS5_IJNSA_ILi256EEESF_NSA_ILi64EEEEEENS_12float_e4m3_tENS5_IJlSB_lEEESI_SJ_NS4_8TiledMMAINS4_8MMA_AtomIJNS4_4SM904GMMA31MMA_64x256x32_F32E4M3E4M3_SS_TNILNSN_7ScaleInE1ELSP_1EEEEEENS4_6LayoutINS5_IJNSA_ILi2EEESB_SB_EEENS5_IJSB_NSA_ILi0EEESV_EEEEENS5_IJNS4_10UnderscoreESY_SY_EEEEENS4_13SM90_TMA_LOADENS4_14ComposedLayoutINS4_7SwizzleILi2ELi4ELi3EEENS4_18smem_ptr_flag_bitsILi8EEENSS_INS5_IJNSA_ILi8EEESG_EEENS5_IJSG_SB_EEEEEEEvNS4_8identityES11_S1B_vS1C_EENS_8epilogue10collective6detail29Sm90TmaWarpSpecializedAdapterINS1F_15DefaultEpilogueISI_SJ_SJ_NS1E_6thread17LinearCombinationISI_Li1EffLNS1J_9ScaleType4KindE0ELNS_15FloatRoundStyleE2ESI_EENS1_15EpilogueDefaultEEEEEvvEEEEvNT_6ParamsE)
        /*0014*/ 	.word	0x00000870


	//----- nvinfo : EIATTR_MIN_STACK_SIZE
	.align		4
.L_14:
        /*0018*/ 	.byte	0x04, 0x12
        /*001a*/ 	.short	(.L_16 - .L_15)
	.align		4
.L_15:
        /*001c*/ 	.word	index@(_ZN7cutlass13device_kernelINS_4gemm6kernel13GemmUniversalIN4cute5tupleIJiiiiEEENS1_10collective13CollectiveMmaINS1_37MainloopSm90TmaGmmaWarpSpecializedFP8ILi7ENS5_IJNS4_1CILi1EEESB_SB_EEENS1_35KernelTmaWarpSpecializedCooperativeEEENS5_IJNSA_ILi256EEESF_NSA_ILi64EEEEEENS_12float_e4m3_tENS5_IJlSB_lEEESI_SJ_NS4_8TiledMMAINS4_8MMA_AtomIJNS4_4SM904GMMA31MMA_64x256x32_F32E4M3E4M3_SS_TNILNSN_7ScaleInE1ELSP_1EEEEEENS4_6LayoutINS5_IJNSA_ILi2EEESB_SB_EEENS5_IJSB_NSA_ILi0EEESV_EEEEENS5_IJNS4_10UnderscoreESY_SY_EEEEENS4_13SM90_TMA_LOADENS4_14ComposedLayoutINS4_7SwizzleILi2ELi4ELi3EEENS4_18smem_ptr_flag_bitsILi8EEENSS_INS5_IJNSA_ILi8EEESG_EEENS5_IJSG_SB_EEEEEEEvNS4_8identityES11_S1B_vS1C_EENS_8epilogue10collective6detail29Sm90TmaWarpSpecializedAdapterINS1F_15DefaultEpilogueISI_SJ_SJ_NS1E_6thread17LinearCombinationISI_Li1EffLNS1J_9ScaleType4KindE0ELNS_15FloatRoundStyleE2ESI_EENS1_15EpilogueDefaultEEEEEvvEEEEvNT_6ParamsE)
        /*0020*/ 	.word	0x00000870
.L_16:


//--------------------- .nv.compat                --------------------------
	.section	.nv.compat,"",@"SHT_CUDA_COMPAT_INFO"
	.align	4
        /*0000*/ 	.byte	0x02, 0x09, 0x01, 0x00, 0x02, 0x02, 0x04, 0x00, 0x02, 0x05, 0x05, 0x00, 0x03, 0x07, 0x01, 0x01
        /*0010*/ 	.byte	0x02, 0x03, 0x01, 0x00, 0x02, 0x06, 0x01, 0x00, 0x04, 0x0b, 0x08, 0x00, 0x00, 0x00, 0x00, 0x00
        /*0020*/ 	.byte	0x00, 0x00, 0x00, 0x00


//--------------------- .nv.info._ZN7cutlass13device_kernelINS_4gemm6kernel13GemmUniversalIN4cute5tupleIJiiiiEEENS1_10collective13CollectiveMmaINS1_37MainloopSm90TmaGmmaWarpSpecializedFP8ILi7ENS5_IJNS4_1CILi1EEESB_SB_EEENS1_35KernelTmaWarpSpecializedCooperativeEEENS5_IJNSA_ILi256EEESF_NSA_ILi64EEEEEENS_12float_e4m3_tENS5_IJlSB_lEEESI_SJ_NS4_8TiledMMAINS4_8MMA_AtomIJNS4_4SM904GMMA31MMA_64x256x32_F32E4M3E4M3_SS_TNILNSN_7ScaleInE1ELSP_1EEEEEENS4_6LayoutINS5_IJNSA_ILi2EEESB_SB_EEENS5_IJSB_NSA_ILi0EEESV_EEEEENS5_IJNS4_10UnderscoreESY_SY_EEEEENS4_13SM90_TMA_LOADENS4_14ComposedLayoutINS4_7SwizzleILi2ELi4ELi3EEENS4_18smem_ptr_flag_bitsILi8EEENSS_INS5_IJNSA_ILi8EEESG_EEENS5_IJSG_SB_EEEEEEEvNS4_8identityES11_S1B_vS1C_EENS_8epilogue10collective6detail29Sm90TmaWarpSpecializedAdapterINS1F_15DefaultEpilogueISI_SJ_SJ_NS1E_6thread17LinearCombinationISI_Li1EffLNS1J_9ScaleType4KindE0ELNS_15FloatRoundStyleE2ESI_EENS1_15EpilogueDefaultEEEEEvvEEEEvNT_6ParamsE --------------------------
	.section	.nv.info._ZN7cutlass13device_kernelINS_4gemm6kernel13GemmUniversalIN4cute5tupleIJiiiiEEENS1_10collective13CollectiveMmaINS1_37MainloopSm90TmaGmmaWarpSpecializedFP8ILi7ENS5_IJNS4_1CILi1EEESB_SB_EEENS1_35KernelTmaWarpSpecializedCooperativeEEENS5_IJNSA_ILi256EEESF_NSA_ILi64EEEEEENS_12float_e4m3_tENS5_IJlSB_lEEESI_SJ_NS4_8TiledMMAINS4_8MMA_AtomIJNS4_4SM904GMMA31MMA_64x256x32_F32E4M3E4M3_SS_TNILNSN_7ScaleInE1ELSP_1EEEEEENS4_6LayoutINS5_IJNSA_ILi2EEESB_SB_EEENS5_IJSB_NSA_ILi0EEESV_EEEEENS5_IJNS4_10UnderscoreESY_SY_EEEEENS4_13SM90_TMA_LOADENS4_14ComposedLayoutINS4_7SwizzleILi2ELi4ELi3EEENS4_18smem_ptr_flag_bitsILi8EEENSS_INS5_IJNSA_ILi8EEESG_EEENS5_IJSG_SB_EEEEEEEvNS4_8identityES11_S1B_vS1C_EENS_8epilogue10collective6detail29Sm90TmaWarpSpecializedAdapterINS1F_15DefaultEpilogueISI_SJ_SJ_NS1E_6thread17LinearCombinationISI_Li1EffLNS1J_9ScaleType4KindE0ELNS_15FloatRoundStyleE2ESI_EENS1_15EpilogueDefaultEEEEEvvEEEEvNT_6ParamsE,"",@"SHT_CUDA_INFO"
	.sectionflags	@""
	.align	4


	//----- nvinfo : EIATTR_CUDA_API_VERSION
	.align		4
        /*0000*/ 	.byte	0x04, 0x37
        /*0002*/ 	.short	(.L_18 - .L_17)
.L_17:
        /*0004*/ 	.word	0x00000082


	//----- nvinfo : EIATTR_KPARAM_INFO
	.align		4
.L_18:
        /*0008*/ 	.byte	0x04, 0x17
        /*000a*/ 	.short	(.L_20 - .L_19)
.L_19:
        /*000c*/ 	.word	0x00000000
        /*0010*/ 	.short	0x0000
        /*0012*/ 	.short	0x0070
        /*0014*/ 	.byte	0x00, 0xf0, 0x01, 0x10


	//----- nvinfo : EIATTR_SPARSE_MMA_MASK
	.align		4
.L_20:
        /*0018*/ 	.byte	0x03, 0x50
        /*001a*/ 	.short	0x0000


	//----- nvinfo : EIATTR_MAXREG_COUNT
	.align		4
        /*001c*/ 	.byte	0x03, 0x1b
        /*001e*/ 	.short	0x00a8


	//----- nvinfo : EIATTR_NUM_BARRIERS
	.align		4
        /*0020*/ 	.byte	0x02, 0x4c
        /*0022*/ 	.byte	0x01
	.zero		1


	//----- nvinfo : EIATTR_ANNOTATIONS
	.align		4
        /*0024*/ 	.byte	0x04, 0x55
        /*0026*/ 	.short	(.L_22 - .L_21)


	//   ....[0]....
.L_21:
        /*0028*/ 	.word	0x00000001
        /*002c*/ 	.byte	0xf0, 0x05, 0x00, 0x00, 0x01, 0x00, 0x00, 0x00, 0x10, 0x06, 0x00, 0x00, 0x01, 0x00, 0x00, 0x00
        /* <DEDUP_REMOVED lines=1579> */
        /*62ec*/ 	.byte	0xb0, 0x53, 0x02, 0x00


	//----- nvinfo : EIATTR_MERCURY_ISA_VERSION
	.align		4
.L_22:
        /*62f0*/ 	.byte	0x03, 0x5f
        /*62f2*/ 	.short	0x0101


	//----- nvinfo : EIATTR_INT_WARP_WIDE_INSTR_OFFSETS
	.align		4
        /*62f4*/ 	.byte	0x04, 0x31
        /*62f6*/ 	.short	(.L_24 - .L_23)


	//   ....[0]....
.L_23:
        /*62f8*/ 	.word	0x000004e0


	//   ....[1]....
        /*62fc*/ 	.word	0x00000500


	//   ....[2]....
        /*6300*/ 	.word	0x00000600


	//----- nvinfo : EIATTR_COOP_GROUP_MASK_REGIDS
	.align		4
.L_24:
        /*6304*/ 	.byte	0x04, 0x29
        /*6306*/ 	.short	(.L_26 - .L_25)


	//   ....[0]....
.L_25:
        /*6308*/ 	.word	0xffffffff


	//   ....[1]....
        /*630c*/ 	.word	0xffffffff


	//   ....[2]....
        /*6310*/ 	.word	0xffffffff


	//   ....[3]....
        /*6314*/ 	.word	0xffffffff


	//   ....[4]....
        /*6318*/ 	.word	0xffffffff


	//----- nvinfo : EIATTR_COOP_GROUP_INSTR_OFFSETS
	.align		4
.L_26:
        /*631c*/ 	.byte	0x04, 0x28
        /*631e*/ 	.short	(.L_28 - .L_27)


	//   ....[0]....
.L_27:
        /*6320*/ 	.word	0x00000070


	//   ....[1]....
        /*6324*/ 	.word	0x00000080


	//   ....[2]....
        /*6328*/ 	.word	0x000001a0


	//   ....[3]....
        /*632c*/ 	.word	0x00000420


	//   ....[4]....
        /*6330*/ 	.word	0x00002710


	//----- nvinfo : EIATTR_REG_RECONFIG
	.align		4
.L_28:
        /*6334*/ 	.byte	0x01, 0x54
	.zero		2


	//----- nvinfo : EIATTR_MBARRIER_INSTR_OFFSETS
	.align		4
        /*6338*/ 	.byte	0x04, 0x39
        /*633a*/ 	.short	(.L_30 - .L_29)


	//   ....[0]....
.L_29:
        /*633c*/ 	.word	0x00000320
        /*6340*/ 	.word	0x000000ff
        /*6344*/ 	.word	0x00000000
        /*6348*/ 	.short	0x0100
        /*634a*/ 	.byte	0x09
	.zero		1


	//   ....[1]....
        /*634c*/ 	.word	0x00000330
        /*6350*/ 	.word	0x000000ff
        /*6354*/ 	.word	0x00000038
        /*6358*/ 	.short	0x0100
        /*635a*/ 	.byte	0x09
	.zero		1


	//   ....[2]....
        /*635c*/ 	.word	0x00000340
        /*6360*/ 	.word	0x000000ff
        /*6364*/ 	.word	0x00000008
        /*6368*/ 	.short	0x0100
        /*636a*/ 	.byte	0x09
	.zero		1


	//   ....[3]....
        /*636c*/ 	.word	0x00000350
        /*6370*/ 	.word	0x000000ff
        /*6374*/ 	.word	0x00000040
        /*6378*/ 	.short	0x0100
        /*637a*/ 	.byte	0x09
	.zero		1


	//   ....[4]....
        /*637c*/ 	.word	0x00000360
        /*6380*/ 	.word	0x000000ff
        /*6384*/ 	.word	0x00000010
        /*6388*/ 	.short	0x0100
        /*638a*/ 	.byte	0x09
	.zero		1


	//   ....[5]....
        /*638c*/ 	.word	0x00000370
        /*6390*/ 	.word	0x000000ff
        /*6394*/ 	.word	0x00000048
        /*6398*/ 	.short	0x0100
        /*639a*/ 	.byte	0x09
	.zero		1


	//   ....[6]....
        /*639c*/ 	.word	0x00000380
        /*63a0*/ 	.word	0x000000ff
        /*63a4*/ 	.word	0x00000018
        /*63a8*/ 	.short	0x0100
        /*63aa*/ 	.byte	0x09
	.zero		1


	//   ....[7]....
        /*63ac*/ 	.word	0x00000390
        /*63b0*/ 	.word	0x000000ff
        /*63b4*/ 	.word	0x00000050
        /*63b8*/ 	.short	0x0100
        /*63ba*/ 	.byte	0x09
	.zero		1


	//   ....[8]....
        /*63bc*/ 	.word	0x000003a0
        /*63c0*/ 	.word	0x000000ff
        /*63c4*/ 	.word	0x00000020
        /*63c8*/ 	.short	0x0100
        /*63ca*/ 	.byte	0x09
	.zero		1


	//   ....[9]....
        /*63cc*/ 	.word	0x000003b0
        /*63d0*/ 	.word	0x000000ff
        /*63d4*/ 	.word	0x00000058
        /*63d8*/ 	.short	0x0100
        /*63da*/ 	.byte	0x09
	.zero		1


	//   ....[10]....
        /*63dc*/ 	.word	0x000003c0
        /*63e0*/ 	.word	0x000000ff
        /*63e4*/ 	.word	0x00000028
        /*63e8*/ 	.short	0x0100
        /*63ea*/ 	.byte	0x09
	.zero		1


	//   ....[11]....
        /*63ec*/ 	.word	0x000003d0
        /*63f0*/ 	.word	0x000000ff
        /*63f4*/ 	.word	0x00000060
        /*63f8*/ 	.short	0x0100
        /*63fa*/ 	.byte	0x09
	.zero		1


	//   ....[12]....
        /*63fc*/ 	.word	0x000003e0
        /*6400*/ 	.word	0x000000ff
        /*6404*/ 	.word	0x00000030
        /*6408*/ 	.short	0x0100
        /*640a*/ 	.byte	0x09
	.zero		1


	//   ....[13]....
        /*640c*/ 	.word	0x000003f0
        /*6410*/ 	.word	0x000000ff
        /*6414*/ 	.word	0x00000068
        /*6418*/ 	.short	0x0100
        /*641a*/ 	.byte	0x09
	.zero		1


	//   ....[14]....
        /*641c*/ 	.word	0x00000630
        /*6420*/ 	.word	0x000000ff
        /*6424*/ 	.word	0x00000080
        /*6428*/ 	.short	0x0100
        /*642a*/ 	.byte	0x06
	.zero		1


	//   ....[15]....
        /*642c*/ 	.word	0x00000640
        /*6430*/ 	.word	0x000000ff
        /*6434*/ 	.word	0x00000088
        /*6438*/ 	.short	0x0100
        /*643a*/ 	.byte	0x06
	.zero		1


	//   ....[16]....
        /*643c*/ 	.word	0x00002b20
        /*6440*/ 	.word	0x000000ff
        /*6444*/ 	.word	0x00000000
        /*6448*/ 	.short	0x010a
        /*644a*/ 	.byte	0x06
	.zero		1


	//   ....[17]....
        /*644c*/ 	.word	0x00002b60
        /*6450*/ 	.word	0x000000ff
        /*6454*/ 	.word	0x00000000
        /*6458*/ 	.short	0x010a
        /*645a*/ 	.byte	0x06
	.zero		1


	//   ....[18]....
        /*645c*/ 	.word	0x00006ed0
        /*6460*/ 	.word	0x000000ff
        /*6464*/ 	.word	0x00000000
        /*6468*/ 	.short	0x010a
        /*646a*/ 	.byte	0x10
	.zero		1


	//   ....[19]....
        /*646c*/ 	.word	0x00006f10
        /*6470*/ 	.word	0x000000ff
        /*6474*/ 	.word	0x00000000
        /*6478*/ 	.short	0x010a
        /*647a*/ 	.byte	0x10
	.zero		1


	//   ....[20]....
        /*647c*/ 	.word	0x0000ce50
        /*6480*/ 	.word	0x000000ff
        /*6484*/ 	.word	0x00000000
        /*6488*/ 	.short	0x0101
        /*648a*/ 	.byte	0x08
	.zero		1


	//   ....[21]....
        /*648c*/ 	.word	0x00010910
        /*6490*/ 	.word	0x000000ff
        /*6494*/ 	.word	0x00000000
        /*6498*/ 	.short	0x0101
        /*649a*/ 	.byte	0x06
	.zero		1


	//   ....[22]....
        /*649c*/ 	.word	0x00024440
        /*64a0*/ 	.word	0x00000010
        /*64a4*/ 	.word	0x00000038
        /*64a8*/ 	.short	0x010a
        /*64aa*/ 	.byte	0x3f
	.zero		1


	//   ....[23]....
        /*64ac*/ 	.word	0x000247e0
        /*64b0*/ 	.word	0x00000003
        /*64b4*/ 	.word	0x00000088
        /*64b8*/ 	.short	0x0101
        /*64ba*/ 	.byte	0x3f
	.zero		1


	//   ....[24]....
        /*64bc*/ 	.word	0x00024f40
        /*64c0*/ 	.word	0x00000003
        /*64c4*/ 	.word	0x00000000
        /*64c8*/ 	.short	0x010a
        /*64ca*/ 	.byte	0x3f
	.zero		1


	//   ....[25]....
        /*64cc*/ 	.word	0x00024fd0
        /*64d0*/ 	.word	0x00000003
        /*64d4*/ 	.word	0x00000000
        /*64d8*/ 	.short	0x010a
        /*64da*/ 	.byte	0x3f
	.zero		1


	//   ....[26]....
        /*64dc*/ 	.word	0x00025060
        /*64e0*/ 	.word	0x00000003
        /*64e4*/ 	.word	0x00000000
        /*64e8*/ 	.short	0x010a
        /*64ea*/ 	.byte	0x3f
	.zero		1


	//   ....[27]....
        /*64ec*/ 	.word	0x000250f0
        /*64f0*/ 	.word	0x00000003
        /*64f4*/ 	.word	0x00000000
        /*64f8*/ 	.short	0x010a
        /*64fa*/ 	.byte	0x3f
	.zero		1


	//   ....[28]....
        /*64fc*/ 	.word	0x00025180
        /*6500*/ 	.word	0x00000003
        /*6504*/ 	.word	0x00000000
        /*6508*/ 	.short	0x010a
        /*650a*/ 	.byte	0x3f
	.zero		1


	//   ....[29]....
        /*650c*/ 	.word	0x00025210
        /*6510*/ 	.word	0x00000003
        /*6514*/ 	.word	0x00000000
        /*6518*/ 	.short	0x010a
        /*651a*/ 	.byte	0x3f
	.zero		1


	//   ....[30]....
        /*651c*/ 	.word	0x000252a0
        /*6520*/ 	.word	0x00000003
        /*6524*/ 	.word	0x00000000
        /*6528*/ 	.short	0x010a
        /*652a*/ 	.byte	0x3f
	.zero		1


	//   ....[31]....
        /*652c*/ 	.word	0x00025310
        /*6530*/ 	.word	0x00000003
        /*6534*/ 	.word	0x00000000
        /*6538*/ 	.short	0x010a
        /*653a*/ 	.byte	0x3f
	.zero		1


	//   ....[32]....
        /*653c*/ 	.word	0x00025380
        /*6540*/ 	.word	0x00000000
        /*6544*/ 	.word	0x00000000
        /*6548*/ 	.short	0x010a
        /*654a*/ 	.byte	0x3f
	.zero		1


	//   ....[33]....
        /*654c*/ 	.word	0x00025460
        /*6550*/ 	.word	0x00000010
        /*6554*/ 	.word	0x00000038
        /*6558*/ 	.short	0x010a
        /*655a*/ 	.byte	0x3f
	.zero		1


	//   ....[34]....
        /*655c*/ 	.word	0x00025540
        /*6560*/ 	.word	0x00000003
        /*6564*/ 	.word	0x00000000
        /*6568*/ 	.short	0x010a
        /*656a*/ 	.byte	0x3f
	.zero		1


	//   ....[35]....
        /*656c*/ 	.word	0x00025590
        /*6570*/ 	.word	0x00000003
        /*6574*/ 	.word	0x00000000
        /*6578*/ 	.short	0x010a
        /*657a*/ 	.byte	0x3f
	.zero		1


	//   ....[36]....
        /*657c*/ 	.word	0x000255e0
        /*6580*/ 	.word	0x00000003
        /*6584*/ 	.word	0x00000000
        /*6588*/ 	.short	0x010a
        /*658a*/ 	.byte	0x3f
	.zero		1


	//   ....[37]....
        /*658c*/ 	.word	0x00025630
        /*6590*/ 	.word	0x00000003
        /*6594*/ 	.word	0x00000000
        /*6598*/ 	.short	0x010a
        /*659a*/ 	.byte	0x3f
	.zero		1


	//   ....[38]....
        /*659c*/ 	.word	0x00025680
        /*65a0*/ 	.word	0x00000003
        /*65a4*/ 	.word	0x00000000
        /*65a8*/ 	.short	0x010a
        /*65aa*/ 	.byte	0x3f
	.zero		1


	//   ....[39]....
        /*65ac*/ 	.word	0x000256d0
        /*65b0*/ 	.word	0x00000003
        /*65b4*/ 	.word	0x00000000
        /*65b8*/ 	.short	0x010a
        /*65ba*/ 	.byte	0x3f
	.zero		1


	//----- nvinfo : EIATTR_NUM_MBARRIERS
	.align		4
.L_30:
        /*65bc*/ 	.byte	0x03, 0x38
        /*65be*/ 	.short	0x0010


	//----- nvinfo : EIATTR_EXIT_INSTR_OFFSETS
	.align		4
        /*65c0*/ 	.byte	0x04, 0x1c
        /*65c2*/ 	.short	(.L_32 - .L_31)


	//   ....[0]....
.L_31:
        /*65c4*/ 	.word	0x000006a0


	//   ....[1]....
        /*65c8*/ 	.word	0x00001000


	//   ....[2]....
        /*65cc*/ 	.word	0x00023a70


	//   ....[3]....
        /*65d0*/ 	.word	0x000240d0


	//   ....[4]....
        /*65d4*/ 	.word	0x000252f0


	//----- nvinfo : EIATTR_MAX_THREADS
	.align		4
.L_32:
        /*65d8*/ 	.byte	0x04, 0x05
        /*65da*/ 	.short	(.L_34 - .L_33)
.L_33:
        /*65dc*/ 	.word	0x00000180
        /*65e0*/ 	.word	0x00000001
        /*65e4*/ 	.word	0x00000001


	//----- nvinfo : EIATTR_CRS_STACK_SIZE
	.align		4
.L_34:
        /*65e8*/ 	.byte	0x04, 0x1e
        /*65ea*/ 	.short	(.L_36 - .L_35)
.L_35:
        /*65ec*/ 	.word	0x00000000


	//----- nvinfo : EIATTR_CBANK_PARAM_SIZE
	.align		4
.L_36:
        /*65f0*/ 	.byte	0x03, 0x19
        /*65f2*/ 	.short	0x0470


	//----- nvinfo : EIATTR_PARAM_CBANK
	.align		4
        /*65f4*/ 	.byte	0x04, 0x0a
        /*65f6*/ 	.short	(.L_38 - .L_37)
	.align		4
.L_37:
        /*65f8*/ 	.word	index@(.nv.constant0._ZN7cutlass13device_kernelINS_4gemm6kernel13GemmUniversalIN4cute5tupleIJiiiiEEENS1_10collective13CollectiveMmaINS1_37MainloopSm90TmaGmmaWarpSpecializedFP8ILi7ENS5_IJNS4_1CILi1EEESB_SB_EEENS1_35KernelTmaWarpSpecializedCooperativeEEENS5_IJNSA_ILi256EEESF_NSA_ILi64EEEEEENS_12float_e4m3_tENS5_IJlSB_lEEESI_SJ_NS4_8TiledMMAINS4_8MMA_AtomIJNS4_4SM904GMMA31MMA_64x256x32_F32E4M3E4M3_SS_TNILNSN_7ScaleInE1ELSP_1EEEEEENS4_6LayoutINS5_IJNSA_ILi2EEESB_SB_EEENS5_IJSB_NSA_ILi0EEESV_EEEEENS5_IJNS4_10UnderscoreESY_SY_EEEEENS4_13SM90_TMA_LOADENS4_14ComposedLayoutINS4_7SwizzleILi2ELi4ELi3EEENS4_18smem_ptr_flag_bitsILi8EEENSS_INS5_IJNSA_ILi8EEESG_EEENS5_IJSG_SB_EEEEEEEvNS4_8identityES11_S1B_vS1C_EENS_8epilogue10collective6detail29Sm90TmaWarpSpecializedAdapterINS1F_15DefaultEpilogueISI_SJ_SJ_NS1E_6thread17LinearCombinationISI_Li1EffLNS1J_9ScaleType4KindE0ELNS_15FloatRoundStyleE2ESI_EENS1_15EpilogueDefaultEEEEEvvEEEEvNT_6ParamsE)
        /*65fc*/ 	.short	0x0210
        /*65fe*/ 	.short	0x0470


	//----- nvinfo : EIATTR_SW_WAR
	.align		4
.L_38:
        /*6600*/ 	.byte	0x04, 0x36
        /*6602*/ 	.short	(.L_40 - .L_39)
.L_39:
        /*6604*/ 	.word	0x00000008
.L_40:


//--------------------- .nv.callgraph             --------------------------
	.section	.nv.callgraph,"",@"SHT_CUDA_CALLGRAPH"
	.align	4
	.sectionentsize	8
	.align		4
        /*0000*/ 	.word	0x00000000
	.align		4
        /*0004*/ 	.word	0xffffffff
	.align		4
        /*0008*/ 	.word	0x00000000
	.align		4
        /*000c*/ 	.word	0xfffffffe
	.align		4
        /*0010*/ 	.word	0x00000000
	.align		4
        /*0014*/ 	.word	0xfffffffd
	.align		4
        /*0018*/ 	.word	0x00000000
	.align		4
        /*001c*/ 	.word	0xfffffffc


//--------------------- .nv.constant4             --------------------------
	.section	.nv.constant4,"a",@progbits
	.align	8
	.align		8
.nv.constant4:
        /*0000*/ 	.dword	_ZN40_INTERNAL_86050862_4_k_cu_caae5497_275414cuda3std3__45__cpo5beginE
	.align		8
        /*0008*/ 	.dword	_ZN40_INTERNAL_86050862_4_k_cu_caae5497_275414cuda3std3__45__cpo3endE
	.align		8
        /*0010*/ 	.dword	_ZN40_INTERNAL_86050862_4_k_cu_caae5497_275414cuda3std3__45__cpo6cbeginE
	.align		8
        /*0018*/ 	.dword	_ZN40_INTERNAL_86050862_4_k_cu_caae5497_275414cuda3std3__45__cpo4cendE
	.align		8
        /*0020*/ 	.dword	_ZN40_INTERNAL_86050862_4_k_cu_caae5497_275414cuda3std3__442_GLOBAL__N__86050862_4_k_cu_caae5497_275416ignoreE
	.align		8
        /*0028*/ 	.dword	_ZN40_INTERNAL_86050862_4_k_cu_caae5497_275414cuda3std3__419piecewise_constructE
	.align		8
        /*0030*/ 	.dword	_ZN40_INTERNAL_86050862_4_k_cu_caae5497_275414cuda3std3__48in_placeE
	.align		8
        /*0038*/ 	.dword	_ZN40_INTERNAL_86050862_4_k_cu_caae5497_275414cuda3std6ranges3__45__cpo4swapE
	.align		8
        /*0040*/ 	.dword	_ZN40_INTERNAL_86050862_4_k_cu_caae5497_275414cuda3std6ranges3__45__cpo9iter_moveE
	.align		8
        /*0048*/ 	.dword	_ZN40_INTERNAL_86050862_4_k_cu_caae5497_275414cute7productE
	.align		8
        /*0050*/ 	.dword	_ZN40_INTERNAL_86050862_4_k_cu_caae5497_275414cute1_E


//--------------------- .text._ZN7cutlass13device_kernelINS_4gemm6kernel13GemmUniversalIN4cute5tupleIJiiiiEEENS1_10collective13CollectiveMmaINS1_37MainloopSm90TmaGmmaWarpSpecializedFP8ILi7ENS5_IJNS4_1CILi1EEESB_SB_EEENS1_35KernelTmaWarpSpecializedCooperativeEEENS5_IJNSA_ILi256EEESF_NSA_ILi64EEEEEENS_12float_e4m3_tENS5_IJlSB_lEEESI_SJ_NS4_8TiledMMAINS4_8MMA_AtomIJNS4_4SM904GMMA31MMA_64x256x32_F32E4M3E4M3_SS_TNILNSN_7ScaleInE1ELSP_1EEEEEENS4_6LayoutINS5_IJNSA_ILi2EEESB_SB_EEENS5_IJSB_NSA_ILi0EEESV_EEEEENS5_IJNS4_10UnderscoreESY_SY_EEEEENS4_13SM90_TMA_LOADENS4_14ComposedLayoutINS4_7SwizzleILi2ELi4ELi3EEENS4_18smem_ptr_flag_bitsILi8EEENSS_INS5_IJNSA_ILi8EEESG_EEENS5_IJSG_SB_EEEEEEEvNS4_8identityES11_S1B_vS1C_EENS_8epilogue10collective6detail29Sm90TmaWarpSpecializedAdapterINS1F_15DefaultEpilogueISI_SJ_SJ_NS1E_6thread17LinearCombinationISI_Li1EffLNS1J_9ScaleType4KindE0ELNS_15FloatRoundStyleE2ESI_EENS1_15EpilogueDefaultEEEEEvvEEEEvNT_6ParamsE --------------------------
	.section	.text._ZN7cutlass13device_kernelINS_4gemm6kernel13GemmUniversalIN4cute5tupleIJiiiiEEENS1_10collective13CollectiveMmaINS1_37MainloopSm90TmaGmmaWarpSpecializedFP8ILi7ENS5_IJNS4_1CILi1EEESB_SB_EEENS1_35KernelTmaWarpSpecializedCooperativeEEENS5_IJNSA_ILi256EEESF_NSA_ILi64EEEEEENS_12float_e4m3_tENS5_IJlSB_lEEESI_SJ_NS4_8TiledMMAINS4_8MMA_AtomIJNS4_4SM904GMMA31MMA_64x256x32_F32E4M3E4M3_SS_TNILNSN_7ScaleInE1ELSP_1EEEEEENS4_6LayoutINS5_IJNSA_ILi2EEESB_SB_EEENS5_IJSB_NSA_ILi0EEESV_EEEEENS5_IJNS4_10UnderscoreESY_SY_EEEEENS4_13SM90_TMA_LOADENS4_14ComposedLayoutINS4_7SwizzleILi2ELi4ELi3EEENS4_18smem_ptr_flag_bitsILi8EEENSS_INS5_IJNSA_ILi8EEESG_EEENS5_IJSG_SB_EEEEEEEvNS4_8identityES11_S1B_vS1C_EENS_8epilogue10collective6detail29Sm90TmaWarpSpecializedAdapterINS1F_15DefaultEpilogueISI_SJ_SJ_NS1E_6thread17LinearCombinationISI_Li1EffLNS1J_9ScaleType4KindE0ELNS_15FloatRoundStyleE2ESI_EENS1_15EpilogueDefaultEEEEEvvEEEEvNT_6ParamsE,"ax",@progbits
	.align	128
.text._ZN7cutlass13device_kernelINS_4gemm6kernel13GemmUniversalIN4cute5tupleIJiiiiEEENS1_10collective13CollectiveMmaINS1_37MainloopSm90TmaGmmaWarpSpecializedFP8ILi7ENS5_IJNS4_1CILi1EEESB_SB_EEENS1_35KernelTmaWarpSpecializedCooperativeEEENS5_IJNSA_ILi256EEESF_NSA_ILi64EEEEEENS_12float_e4m3_tENS5_IJlSB_lEEESI_SJ_NS4_8TiledMMAINS4_8MMA_AtomIJNS4_4SM904GMMA31MMA_64x256x32_F32E4M3E4M3_SS_TNILNSN_7ScaleInE1ELSP_1EEEEEENS4_6LayoutINS5_IJNSA_ILi2EEESB_SB_EEENS5_IJSB_NSA_ILi0EEESV_EEEEENS5_IJNS4_10UnderscoreESY_SY_EEEEENS4_13SM90_TMA_LOADENS4_14ComposedLayoutINS4_7SwizzleILi2ELi4ELi3EEENS4_18smem_ptr_flag_bitsILi8EEENSS_INS5_IJNSA_ILi8EEESG_EEENS5_IJSG_SB_EEEEEEEvNS4_8identityES11_S1B_vS1C_EENS_8epilogue10collective6detail29Sm90TmaWarpSpecializedAdapterINS1F_15DefaultEpilogueISI_SJ_SJ_NS1E_6thread17LinearCombinationISI_Li1EffLNS1J_9ScaleType4KindE0ELNS_15FloatRoundStyleE2ESI_EENS1_15EpilogueDefaultEEEEEvvEEEEvNT_6ParamsE:
        .type           _ZN7cutlass13device_kernelINS_4gemm6kernel13GemmUniversalIN4cute5tupleIJiiiiEEENS1_10collective13CollectiveMmaINS1_37MainloopSm90TmaGmmaWarpSpecializedFP8ILi7ENS5_IJNS4_1CILi1EEESB_SB_EEENS1_35KernelTmaWarpSpecializedCooperativeEEENS5_IJNSA_ILi256EEESF_NSA_ILi64EEEEEENS_12float_e4m3_tENS5_IJlSB_lEEESI_SJ_NS4_8TiledMMAINS4_8MMA_AtomIJNS4_4SM904GMMA31MMA_64x256x32_F32E4M3E4M3_SS_TNILNSN_7ScaleInE1ELSP_1EEEEEENS4_6LayoutINS5_IJNSA_ILi2EEESB_SB_EEENS5_IJSB_NSA_ILi0EEESV_EEEEENS5_IJNS4_10UnderscoreESY_SY_EEEEENS4_13SM90_TMA_LOADENS4_14ComposedLayoutINS4_7SwizzleILi2ELi4ELi3EEENS4_18smem_ptr_flag_bitsILi8EEENSS_INS5_IJNSA_ILi8EEESG_EEENS5_IJSG_SB_EEEEEEEvNS4_8identityES11_S1B_vS1C_EENS_8epilogue10collective6detail29Sm90TmaWarpSpecializedAdapterINS1F_15DefaultEpilogueISI_SJ_SJ_NS1E_6thread17LinearCombinationISI_Li1EffLNS1J_9ScaleType4KindE0ELNS_15FloatRoundStyleE2ESI_EENS1_15EpilogueDefaultEEEEEvvEEEEvNT_6ParamsE,@function
        .size           _ZN7cutlass13device_kernelINS_4gemm6kernel13GemmUniversalIN4cute5tupleIJiiiiEEENS1_10collective13CollectiveMmaINS1_37MainloopSm90TmaGmmaWarpSpecializedFP8ILi7ENS5_IJNS4_1CILi1EEESB_SB_EEENS1_35KernelTmaWarpSpecializedCooperativeEEENS5_IJNSA_ILi256EEESF_NSA_ILi64EEEEEENS_12float_e4m3_tENS5_IJlSB_lEEESI_SJ_NS4_8TiledMMAINS4_8MMA_AtomIJNS4_4SM904GMMA31MMA_64x256x32_F32E4M3E4M3_SS_TNILNSN_7ScaleInE1ELSP_1EEEEEENS4_6LayoutINS5_IJNSA_ILi2EEESB_SB_EEENS5_IJSB_NSA_ILi0EEESV_EEEEENS5_IJNS4_10UnderscoreESY_SY_EEEEENS4_13SM90_TMA_LOADENS4_14ComposedLayoutINS4_7SwizzleILi2ELi4ELi3EEENS4_18smem_ptr_flag_bitsILi8EEENSS_INS5_IJNSA_ILi8EEESG_EEENS5_IJSG_SB_EEEEEEEvNS4_8identityES11_S1B_vS1C_EENS_8epilogue10collective6detail29Sm90TmaWarpSpecializedAdapterINS1F_15DefaultEpilogueISI_SJ_SJ_NS1E_6thread17LinearCombinationISI_Li1EffLNS1J_9ScaleType4KindE0ELNS_15FloatRoundStyleE2ESI_EENS1_15EpilogueDefaultEEEEEvvEEEEvNT_6ParamsE,(.L_x_591 - _ZN7cutlass13device_kernelINS_4gemm6kernel13GemmUniversalIN4cute5tupleIJiiiiEEENS1_10collective13CollectiveMmaINS1_37MainloopSm90TmaGmmaWarpSpecializedFP8ILi7ENS5_IJNS4_1CILi1EEESB_SB_EEENS1_35KernelTmaWarpSpecializedCooperativeEEENS5_IJNSA_ILi256EEESF_NSA_ILi64EEEEEENS_12float_e4m3_tENS5_IJlSB_lEEESI_SJ_NS4_8TiledMMAINS4_8MMA_AtomIJNS4_4SM904GMMA31MMA_64x256x32_F32E4M3E4M3_SS_TNILNSN_7ScaleInE1ELSP_1EEEEEENS4_6LayoutINS5_IJNSA_ILi2EEESB_SB_EEENS5_IJSB_NSA_ILi0EEESV_EEEEENS5_IJNS4_10UnderscoreESY_SY_EEEEENS4_13SM90_TMA_LOADENS4_14ComposedLayoutINS4_7SwizzleILi2ELi4ELi3EEENS4_18smem_ptr_flag_bitsILi8EEENSS_INS5_IJNSA_ILi8EEESG_EEENS5_IJSG_SB_EEEEEEEvNS4_8identityES11_S1B_vS1C_EENS_8epilogue10collective6detail29Sm90TmaWarpSpecializedAdapterINS1F_15DefaultEpilogueISI_SJ_SJ_NS1E_6thread17LinearCombinationISI_Li1EffLNS1J_9ScaleType4KindE0ELNS_15FloatRoundStyleE2ESI_EENS1_15EpilogueDefaultEEEEEvvEEEEvNT_6ParamsE)
        .other          _ZN7cutlass13device_kernelINS_4gemm6kernel13GemmUniversalIN4cute5tupleIJiiiiEEENS1_10collective13CollectiveMmaINS1_37MainloopSm90TmaGmmaWarpSpecializedFP8ILi7ENS5_IJNS4_1CILi1EEESB_SB_EEENS1_35KernelTmaWarpSpecializedCooperativeEEENS5_IJNSA_ILi256EEESF_NSA_ILi64EEEEEENS_12float_e4m3_tENS5_IJlSB_lEEESI_SJ_NS4_8TiledMMAINS4_8MMA_AtomIJNS4_4SM904GMMA31MMA_64x256x32_F32E4M3E4M3_SS_TNILNSN_7ScaleInE1ELSP_1EEEEEENS4_6LayoutINS5_IJNSA_ILi2EEESB_SB_EEENS5_IJSB_NSA_ILi0EEESV_EEEEENS5_IJNS4_10UnderscoreESY_SY_EEEEENS4_13SM90_TMA_LOADENS4_14ComposedLayoutINS4_7SwizzleILi2ELi4ELi3EEENS4_18smem_ptr_flag_bitsILi8EEENSS_INS5_IJNSA_ILi8EEESG_EEENS5_IJSG_SB_EEEEEEEvNS4_8identityES11_S1B_vS1C_EENS_8epilogue10collective6detail29Sm90TmaWarpSpecializedAdapterINS1F_15DefaultEpilogueISI_SJ_SJ_NS1E_6thread17LinearCombinationISI_Li1EffLNS1J_9ScaleType4KindE0ELNS_15FloatRoundStyleE2ESI_EENS1_15EpilogueDefaultEEEEEvvEEEEvNT_6ParamsE,@"STO_CUDA_ENTRY STV_DEFAULT"
_ZN7cutlass13device_kernelINS_4gemm6kernel13GemmUniversalIN4cute5tupleIJiiiiEEENS1_10collective13CollectiveMmaINS1_37MainloopSm90TmaGmmaWarpSpecializedFP8ILi7ENS5_IJNS4_1CILi1EEESB_SB_EEENS1_35KernelTmaWarpSpecializedCooperativeEEENS5_IJNSA_ILi256EEESF_NSA_ILi64EEEEEENS_12float_e4m3_tENS5_IJlSB_lEEESI_SJ_NS4_8TiledMMAINS4_8MMA_AtomIJNS4_4SM904GMMA31MMA_64x256x32_F32E4M3E4M3_SS_TNILNSN_7ScaleInE1ELSP_1EEEEEENS4_6LayoutINS5_IJNSA_ILi2EEESB_SB_EEENS5_IJSB_NSA_ILi0EEESV_EEEEENS5_IJNS4_10UnderscoreESY_SY_EEEEENS4_13SM90_TMA_LOADENS4_14ComposedLayoutINS4_7SwizzleILi2ELi4ELi3EEENS4_18smem_ptr_flag_bitsILi8EEENSS_INS5_IJNSA_ILi8EEESG_EEENS5_IJSG_SB_EEEEEEEvNS4_8identityES11_S1B_vS1C_EENS_8epilogue10collective6detail29Sm90TmaWarpSpecializedAdapterINS1F_15DefaultEpilogueISI_SJ_SJ_NS1E_6thread17LinearCombinationISI_Li1EffLNS1J_9ScaleType4KindE0ELNS_15FloatRoundStyleE2ESI_EENS1_15EpilogueDefaultEEEEEvvEEEEvNT_6ParamsE:
[----:B------:R-:W0:Y:S02]  /*0000*/  LDC R1, c[0x0][0x28] ;  /* 0x00000a00ff017b82 */ /* 0x000e240000000800 */
[----:B0-----:R-:W-:Y:S01]  /*0010*/  VIADD R1, R1, 0xfffff790 ;  /* 0xfffff79001017836 */ /* 0x001fe20000000000 */
[----:B------:R-:W0:Y:S01]  /*0020*/  S2R R2, SR_TID.X ;  /* 0x0000000000027919 */ /* 0x000e220000002100 */
[----:B------:R-:W-:Y:S01]  /*0030*/  ELECT P0, URZ, PT ;  /* 0x00000000003f782f */ /* 0x000fe20003800000 */
[----:B------:R-:W-:Y:S01]  /*0040*/  BSSY B0, `(.L_x_0) ;  /* 0x0000015000007945 */ /* 0x000fe20003800000 */
[--C-:B0-----:R-:W-:Y:S02]  /*0050*/  SHF.R.U32.HI R0, RZ, 0x5, R2.reuse ;  /* 0x00000005ff007819 */ /* 0x101fe40000011602 */
[----:B------:R-:W-:-:S03]  /*0060*/  SHF.R.U32.HI R2, RZ, 0x7, R2 ;  /* 0x00000007ff027819 */ /* 0x000fc60000011602 */
[----:B------:R-:W0:Y:S04]  /*0070*/  SHFL.IDX PT, R3, R0, RZ, 0x1f ;  /* 0x00001fff00037589 */ /* 0x000e2800000e0000 */
[----:B------:R-:W1:Y:S01]  /*0080*/  SHFL.IDX PT, R2, R2, RZ, 0x1f ;  /* 0x00001fff02027589 */ /* 0x000e6200000e0000 */
[----:B0-----:R-:W-:Y:S02]  /*0090*/  R2UR UR4, R3 ;  /* 0x00000000030472ca */ /* 0x001fe400000e0000 */
[----:B-1----:R-:W-:-:S11]  /*00a0*/  R2UR UR6, R2 ;  /* 0x00000000020672ca */ /* 0x002fd600000e0000 */
[----:B------:R-:W-:Y:S02]  /*00b0*/  USHF.R.S32.HI UR5, URZ, 0x1f, UR4 ;  /* 0x0000001f3f057899 */ /* 0x000fe40008011404 */
[----:B------:R-:W-:Y:S02]  /*00c0*/  ISETP.NE.OR P0, PT, RZ, UR4, !P0 ;  /* 0x00000004ff007c0c */ /* 0x000fe4000c705670 */
[----:B------:R-:W-:-:S04]  /*00d0*/  ULEA.HI UR5, UR5, UR4, URZ, 0x2 ;  /* 0x0000000405057291 */ /* 0x000fc8000f8f103f */
[----:B------:R-:W-:-:S04]  /*00e0*/  ULOP3.LUT UR5, UR5, 0xfffffffc, URZ, 0xc0, !UPT ;  /* 0xfffffffc05057892 */ /* 0x000fc8000f8ec03f */
[----:B------:R-:W-:-:S03]  /*00f0*/  UIADD3 UR8, UR4, -UR5, URZ ;  /* 0x8000000504087290 */ /* 0x000fc6000fffe03f */
[----:B------:R-:W-:Y:S09]  /*0100*/  @P0 BRA `(.L_x_1) ;  /* 0x0000000000200947 */ /* 0x000ff20003800000 */
[----:B------:R-:W-:Y:S02]  /*0110*/  ULDC.64 UR4, c[0x0][0x198] ;  /* 0x0000660000047ab9 */ /* 0x000fe40000000a00 */
[----:B------:R-:W-:Y:S02]  /*0120*/  UIADD3 UR10, UP0, UR4, 0xf0, URZ ;  /* 0x000000f0040a7890 */ /* 0x000fe4000ff1e03f */
[----:B------:R-:W-:Y:S02]  /*0130*/  UIADD3 UR4, UP1, UR4, 0x1f0, URZ ;  /* 0x000001f004047890 */ /* 0x000fe4000ff3e03f */
[----:B------:R-:W-:Y:S02]  /*0140*/  UIADD3.X UR11, URZ, UR5, URZ, UP0, !UPT ;  /* 0x000000053f0b7290 */ /* 0x000fe400087fe43f */
[----:B------:R-:W-:-:S07]  /*0150*/  UIADD3.X UR5, URZ, UR5, URZ, UP1, !UPT ;  /* 0x000000053f057290 */ /* 0x000fce0008ffe43f */
[----:B------:R0:W-:Y:S02]  /*0160*/  UTMACCTL.PF [UR10] ;  /* 0x000000000a0079b9 */ /* 0x0001e40008040000 */
[----:B------:R0:W-:Y:S02]  /*0170*/  UTMACCTL.PF [UR4] ;  /* 0x00000000040079b9 */ /* 0x0001e40008040000 */
[----:B0-----:R-:W-:Y:S01]  /*0180*/  NOP ;  /* 0x0000000000007918 */ /* 0x001fe20000000000 */
.L_x_1:
[----:B------:R-:W-:Y:S05]  /*0190*/  BSYNC B0 ;  /* 0x0000000000007941 */ /* 0x000fea0003800000 */
.L_x_0:
[----:B------:R-:W0:Y:S01]  /*01a0*/  SHFL.IDX PT, R2, R0, RZ, 0x1f ;  /* 0x00001fff00027589 */ /* 0x000e2200000e0000 */
[----:B------:R-:W-:Y:S01]  /*01b0*/  UISETP.NE.AND UP0, UPT, UR8, 0x3, UPT ;  /* 0x000000030800788c */ /* 0x000fe2000bf05270 */
[----:B------:R-:W-:Y:S01]  /*01c0*/  ISETP.NE.AND P1, PT, RZ, UR6, PT ;  /* 0x00000006ff007c0c */ /* 0x000fe2000bf25270 */
[----:B------:R-:W-:Y:S02]  /*01d0*/  UIADD3 UR10, UR6, -0x1, URZ ;  /* 0xffffffff060a7890 */ /* 0x000fe4000fffe03f */
[----:B------:R-:W-:Y:S02]  /*01e0*/  UISETP.EQ.OR UP0, UPT, UR8, URZ, !UP0 ;  /* 0x0000003f0800728c */ /* 0x000fe4000c702670 */
[----:B------:R-:W-:Y:S02]  /*01f0*/  UISETP.GE.U32.AND UP1, UPT, UR10, 0x2, UPT ;  /* 0x000000020a00788c */ /* 0x000fe4000bf26070 */
[----:B------:R-:W-:-:S04]  /*0200*/  UISETP.EQ.AND UP0, UPT, UR6, URZ, UP0 ;  /* 0x0000003f0600728c */ /* 0x000fc80008702270 */
[----:B------:R-:W-:-:S04]  /*0210*/  USEL UR13, URZ, 0x1, !UP0 ;  /* 0x000000013f0d7887 */ /* 0x000fc8000c000000 */
[----:B------:R-:W-:Y:S01]  /*0220*/  USEL UR13, UR13, 0x2, UP1 ;  /* 0x000000020d0d7887 */ /* 0x000fe20008800000 */
[----:B0-----:R-:W-:-:S13]  /*0230*/  ISETP.NE.AND P0, PT, R2, RZ, PT ;  /* 0x000000ff0200720c */ /* 0x001fda0003f05270 */
[----:B------:R-:W-:Y:S05]  /*0240*/  @P0 BRA `(.L_x_2) ;  /* 0x0000000000700947 */ /* 0x000fea0003800000 */
[----:B------:R-:W0:Y:S01]  /*0250*/  S2UR UR9, SR_CgaCtaId ;  /* 0x00000000000979c3 */ /* 0x000e220000008800 */
[----:B------:R-:W-:Y:S01]  /*0260*/  UMOV UR4, 0x400 ;  /* 0x0000040000047882 */ /* 0x000fe20000000000 */
[----:B------:R-:W-:Y:S01]  /*0270*/  UMOV UR5, 0x1 ;  /* 0x0000000100057882 */ /* 0x000fe20000000000 */
[----:B------:R-:W-:Y:S01]  /*0280*/  UMOV UR6, 0x100 ;  /* 0x0000010000067882 */ /* 0x000fe20000000000 */
[----:B------:R-:W-:Y:S01]  /*0290*/  ELECT P0, URZ, PT ;  /* 0x00000000003f782f */ /* 0x000fe20003800000 */
[----:B------:R-:W-:-:S04]  /*02a0*/  UIADD3 UR6, -UR6, 0x100000, URZ ;  /* 0x0010000006067890 */ /* 0x000fc8000fffe13f */
[----:B------:R-:W-:Y:S02]  /*02b0*/  USHF.L.U32 UR7, UR6, 0xb, URZ ;  /* 0x0000000b06077899 */ /* 0x000fe4000800063f */
[----:B------:R-:W-:Y:S02]  /*02c0*/  USHF.L.U32 UR6, UR6, 0x1, URZ ;  /* 0x0000000106067899 */ /* 0x000fe4000800063f */
[----:B0-----:R-:W-:Y:S02]  /*02d0*/  ULEA UR9, UR9, UR4, 0x18 ;  /* 0x0000000409097291 */ /* 0x001fe4000f8ec03f */
[----:B------:R-:W-:-:S04]  /*02e0*/  UIADD3 UR4, -UR5, 0x100000, URZ ;  /* 0x0010000005047890 */ /* 0x000fc8000fffe13f */
[----:B------:R-:W-:Y:S02]  /*02f0*/  USHF.L.U32 UR5, UR4, 0xb, URZ ;  /* 0x0000000b04057899 */ /* 0x000fe4000800063f */
[----:B------:R-:W-:Y:S01]  /*0300*/  USHF.L.U32 UR4, UR4, 0x1, URZ ;  /* 0x0000000104047899 */ /* 0x000fe2000800063f */
[----:B------:R-:W0:Y:S11]  /*0310*/  FENCE.VIEW.ASYNC.S ;  /* 0x00000000000073c6 */ /* 0x000e360000000000 */
[----:B0-----:R0:W1:Y:S01]  /*0320*/  SYNCS.EXCH.64 URZ, [UR9], UR4 ;  /* 0x00000004093f75b2 */ /* 0x0010620008000100 */
[----:B------:R0:W2:Y:S01]  /*0330*/  SYNCS.EXCH.64 URZ, [UR9+0x38], UR6 ;  /* 0x00003806093f75b2 */ /* 0x0000a20008000100 */
[----:B------:R0:W3:Y:S01]  /*0340*/  SYNCS.EXCH.64 URZ, [UR9+0x8], UR4 ;  /* 0x00000804093f75b2 */ /* 0x0000e20008000100 */
[----:B------:R0:W4:Y:S01]  /*0350*/  SYNCS.EXCH.64 URZ, [UR9+0x40], UR6 ;  /* 0x00004006093f75b2 */ /* 0x0001220008000100 */
[----:B------:R0:W0:Y:S01]  /*0360*/  SYNCS.EXCH.64 URZ, [UR9+0x10], UR4 ;  /* 0x00001004093f75b2 */ /* 0x0000220008000100 */
        /* <DEDUP_REMOVED lines=9> */
[----:B------:R-:W-:Y:S01]  /*0400*/  NOP ;  /* 0x0000000000007918 */ /* 0x000fe20000000000 */
.L_x_2:
[----:B------:R-:W5:Y:S01]  /*0410*/  LDC R2, c[0x0][0x65c] ;  /* 0x00019700ff027b82 */ /* 0x000f620000000800 */
[----:B------:R-:W1:Y:S01]  /*0420*/  SHFL.IDX PT, R0, R0, RZ, 0x1f ;  /* 0x00001fff00007589 */ /* 0x000e6200000e0000 */
[----:B------:R-:W-:Y:S01]  /*0430*/  ELECT P0, URZ, PT ;  /* 0x00000000003f782f */ /* 0x000fe20003800000 */
[----:B------:R-:W-:Y:S01]  /*0440*/  IMAD.MOV.U32 R3, RZ, RZ, RZ ;  /* 0x000000ffff037224 */ /* 0x000fe200078e00ff */
[----:B0-----:R-:W-:Y:S01]  /*0450*/  UMOV UR4, 0x20 ;  /* 0x0000002000047882 */ /* 0x001fe20000000000 */
[----:B------:R-:W0:Y:S01]  /*0460*/  S2R R11, SR_CTAID.Y ;  /* 0x00000000000b7919 */ /* 0x000e220000002600 */
[----:B------:R-:W-:Y:S01]  /*0470*/  NOP ;  /* 0x0000000000007918 */ /* 0x000fe20000000000 */
[----:B------:R-:W-:Y:S01]  /*0480*/  NOP ;  /* 0x0000000000007918 */ /* 0x000fe20000000000 */
[----:B-----5:R-:W-:Y:S02]  /*0490*/  ISETP.NE.AND P4, PT, R2, 0x1, PT ;  /* 0x000000010200780c */ /* 0x020fe40003f85270 */
[----:B------:R-:W5:Y:S01]  /*04a0*/  S2R R2, SR_CTAID.X ;  /* 0x0000000000027919 */ /* 0x000f620000002500 */
[----:B-1----:R-:W-:-:S10]  /*04b0*/  ISETP.NE.OR P0, PT, R0, RZ, !P0 ;  /* 0x000000ff0000720c */ /* 0x002fd40004705670 */
[----:B------:R-:W5:Y:S01]  /*04c0*/  @P4 LDC R7, c[0x0][0x10] ;  /* 0x00000400ff074b82 */ /* 0x000f620000000800 */
[----:B0-----:R-:W-:Y:S02]  /*04d0*/  @P4 IMAD.MOV.U32 R4, RZ, RZ, R11 ;  /* 0x000000ffff044224 */ /* 0x001fe400078e000b */
[----:B------:R-:W-:Y:S01]  /*04e0*/  VOTEU.ALL UP0, P0 ;  /* 0x00000000003f7886 */ /* 0x000fe20000000000 */
[----:B------:R-:W-:Y:S01]  /*04f0*/  @P4 IMAD.MOV.U32 R5, RZ, RZ, RZ ;  /* 0x000000ffff054224 */ /* 0x000fe200078e00ff */
[----:B------:R-:W-:Y:S01]  /*0500*/  VOTEU.ALL UP1, P0 ;  /* 0x00000000003f7886 */ /* 0x000fe20000020000 */
[----:B------:R-:W-:Y:S02]  /*0510*/  @P4 IMAD.MOV.U32 R13, RZ, RZ, RZ ;  /* 0x000000ffff0d4224 */ /* 0x000fe400078e00ff */
[----:B------:R-:W0:Y:S01]  /*0520*/  @!P4 LDC R9, c[0x0][0xc] ;  /* 0x00000300ff09cb82 */ /* 0x000e220000000800 */
[----:B------:R-:W-:Y:S01]  /*0530*/  @!UP0 UMOV UR6, 0x400 ;  /* 0x0000040000068882 */ /* 0x000fe20000000000 */
[----:B------:R-:W-:-:S04]  /*0540*/  @!UP0 UIADD3 UR4, -UR4, 0x100000, URZ ;  /* 0x0010000004048890 */ /* 0x000fc8000fffe13f */
[----:B------:R-:W-:Y:S02]  /*0550*/  @!UP0 USHF.L.U32 UR5, UR4, 0xb, URZ ;  /* 0x0000000b04058899 */ /* 0x000fe4000800063f */
[----:B------:R-:W-:Y:S01]  /*0560*/  @!UP0 USHF.L.U32 UR4, UR4, 0x1, URZ ;  /* 0x0000000104048899 */ /* 0x000fe2000800063f */
[----:B------:R-:W1:Y:S01]  /*0570*/  @!UP0 S2UR UR7, SR_CgaCtaId ;  /* 0x00000000000789c3 */ /* 0x000e620000008800 */
[----:B-----5:R-:W-:-:S04]  /*0580*/  @P4 IMAD.WIDE.U32 R6, R2, R7, R4 ;  /* 0x0000000702064225 */ /* 0x020fc800078e0004 */
[----:B------:R-:W-:Y:S02]  /*0590*/  @P4 IMAD.MOV.U32 R10, RZ, RZ, R6 ;  /* 0x000000ffff0a4224 */ /* 0x000fe400078e0006 */
[----:B------:R-:W-:Y:S02]  /*05a0*/  @P4 IMAD.IADD R14, R7, 0x1, R13 ;  /* 0x00000001070e4824 */ /* 0x000fe400078e020d */
[----:B0-----:R-:W-:-:S04]  /*05b0*/  @!P4 IMAD.WIDE.U32 R4, R9, R11, R2 ;  /* 0x0000000b0904c225 */ /* 0x001fc800078e0002 */
[----:B------:R-:W-:Y:S02]  /*05c0*/  @!P4 IMAD.MOV.U32 R10, RZ, RZ, R4 ;  /* 0x000000ffff0ac224 */ /* 0x000fe400078e0004 */
[----:B------:R-:W-:Y:S01]  /*05d0*/  @!P4 IMAD.MOV.U32 R14, RZ, RZ, R5 ;  /* 0x000000ffff0ec224 */ /* 0x000fe200078e0005 */
[----:B-1----:R-:W-:Y:S02]  /*05e0*/  @!UP0 ULEA UR6, UR7, UR6, 0x18 ;  /* 0x0000000607068291 */ /* 0x002fe4000f8ec03f */
[----:B------:R0:W-:Y:S01]  /*05f0*/  STL [R1+0x458], R10 ;  /* 0x0004580a01007387 */ /* 0x0001e20000100800 */
[----:B------:R-:W-:-:S03]  /*0600*/  VOTEU.ALL UP0, P0 ;  /* 0x00000000003f7886 */ /* 0x000fc60000000000 */
[----:B------:R0:W-:Y:S04]  /*0610*/  STL [R1+0x454], R14 ;  /* 0x0004540e01007387 */ /* 0x0001e80000100800 */
[----:B------:R-:W1:Y:S02]  /*0620*/  FENCE.VIEW.ASYNC.S ;  /* 0x00000000000073c6 */ /* 0x000e640000000000 */
[----:B-1----:R0:W2:Y:S01]  /*0630*/  @!UP0 SYNCS.EXCH.64 URZ, [UR6+0x80], UR4 ;  /* 0x00008004063f85b2 */ /* 0x0020a20008000100 */
[----:B------:R0:W2:Y:S01]  /*0640*/  @!UP1 SYNCS.EXCH.64 URZ, [UR6+0x88], UR4 ;  /* 0x00008804063f95b2 */ /* 0x0000a20008000100 */
[----:B------:R-:W-:Y:S01]  /*0650*/  NOP ;  /* 0x0000000000007918 */ /* 0x000fe20000000000 */
[----:B--234-:R-:W-:Y:S06]  /*0660*/  BAR.SYNC.DEFER_BLOCKING 0x0 ;  /* 0x0000000000007b1d */ /* 0x01cfec0000010000 */
[----:B0-----:R-:W-:Y:S05]  /*0670*/  @!P1 BRA `(.L_x_3) ;  /* 0x0000023400009947 */ /* 0x001fea0003800000 */
[----:B------:R-:W-:-:S06]  /*0680*/  UISETP.GT.U32.AND UP0, UPT, UR10, 0x1, UPT ;  /* 0x000000010a00788c */ /* 0x000fcc000bf04070 */
[----:B------:R-:W-:-:S13]  /*0690*/  PLOP3.LUT P0, PT, PT, PT, UP0, 0x80, 0x0 ;  /* 0x000000000000781c */ /* 0x000fda0003f0f008 */
[----:B------:R-:W-:Y:S05]  /*06a0*/  @P0 EXIT ;  /* 0x000000000000094d */ /* 0x000fea0003800000 */
[----:B------:R-:W-:Y:S01]  /*06b0*/  IMAD.MOV.U32 R5, RZ, RZ, -0x1 ;  /* 0xffffffffff057424 */ /* 0x000fe200078e00ff */
[----:B------:R-:W-:Y:S01]  /*06c0*/  ULDC.64 UR4, c[0x0][0x650] ;  /* 0x0001940000047ab9 */ /* 0x000fe20000000a00 */
[----:B------:R-:W-:Y:S01]  /*06d0*/  IMAD.MOV.U32 R4, RZ, RZ, -0x1 ;  /* 0xffffffffff047424 */ /* 0x000fe200078e00ff */
[----:B------:R-:W-:Y:S01]  /*06e0*/  ISETP.GE.U32.AND P0, PT, R10, UR4, PT ;  /* 0x000000040a007c0c */ /* 0x000fe2000bf06070 */
[----:B------:R-:W-:Y:S01]  /*06f0*/  UMOV UR10, 0xffffffff ;  /* 0xffffffff000a7882 */ /* 0x000fe20000000000 */
[----:B------:R0:W-:Y:S01]  /*0700*/  STL [R1+0x460], R5 ;  /* 0x0004600501007387 */ /* 0x0001e20000100800 */
[----:B------:R-:W-:Y:S02]  /*0710*/  PRMT R0, RZ, 0x7610, R0 ;  /* 0x00007610ff007816 */ /* 0x000fe40000000000 */
[----:B------:R-:W-:Y:S01]  /*0720*/  ISETP.GE.U32.AND.EX P0, PT, R14, UR5, PT, P0 ;  /* 0x000000050e007c0c */ /* 0x000fe2000bf06100 */
[----:B------:R0:W-:-:S12]  /*0730*/  STL [R1+0x45c], R4 ;  /* 0x00045c0401007387 */ /* 0x0001d80000100800 */
[----:B0-----:R-:W-:Y:S05]  /*0740*/  @P0 BRA `(.L_x_4) ;  /* 0x00000004006c0947 */ /* 0x001fea0003800000 */
[----:B------:R-:W-:Y:S01]  /*0750*/  ULDC.64 UR14, c[0x0][0x628] ;  /* 0x00018a00000e7ab9 */ /* 0x000fe20000000a00 */
[----:B------:R-:W0:Y:S01]  /*0760*/  LDC.64 R12, c[0x0][0x620] ;  /* 0x00018800ff0c7b82 */ /* 0x000e220000000a00 */
[----:B------:R-:W-:Y:S01]  /*0770*/  ISETP.NE.U32.AND P0, PT, RZ, UR14, PT ;  /* 0x0000000eff007c0c */ /* 0x000fe2000bf05070 */
[----:B------:R-:W-:Y:S01]  /*0780*/  ULDC UR11, c[0x0][0x630] ;  /* 0x00018c00000b7ab9 */ /* 0x000fe20000000800 */
[----:B------:R-:W-:Y:S02]  /*0790*/  R2UR UR4, R10 ;  /* 0x000000000a0472ca */ /* 0x000fe400000e0000 */
[----:B------:R-:W-:Y:S02]  /*07a0*/  ISETP.NE.AND.EX P0, PT, RZ, UR15, PT, P0 ;  /* 0x0000000fff007c0c */ /* 0x000fe4000bf05300 */
[----:B------:R-:W-:-:S11]  /*07b0*/  R2UR UR5, R14 ;  /* 0x000000000e0572ca */ /* 0x000fd600000e0000 */
[----:B------:R-:W-:Y:S05]  /*07c0*/  @!P0 BRA `(.L_x_5) ;  /* 0x0000000000308947 */ /* 0x000fea0003800000 */
[----:B------:R-:W-:Y:S01]  /*07d0*/  R2UR UR4, R10 ;  /* 0x000000000a0472ca */ /* 0x000fe200000e0000 */
[----:B------:R-:W-:Y:S01]  /*07e0*/  ULDC UR8, c[0x0][0x634] ;  /* 0x00018d0000087ab9 */ /* 0x000fe20000000800 */
[----:B------:R-:W-:-:S11]  /*07f0*/  R2UR UR10, R14 ;  /* 0x000000000e0a72ca */ /* 0x000fd600000e0000 */
[----:B------:R-:W-:-:S04]  /*0800*/  UIADD3 UR8, UP0, UR4, UR8, URZ ;  /* 0x0000000804087290 */ /* 0x000fc8000ff1e03f */
[----:B------:R-:W-:-:S04]  /*0810*/  UIADD3.X UR10, URZ, UR10, URZ, UP0, !UPT ;  /* 0x0000000a3f0a7290 */ /* 0x000fc800087fe43f */
[----:B------:R-:W-:-:S04]  /*0820*/  UIMAD.WIDE.U32 UR4, UR10, UR14, URZ ;  /* 0x0000000e0a0472a5 */ /* 0x000fc8000f8e003f */
[----:B------:R-:W-:Y:S02]  /*0830*/  UIMAD.WIDE.U32 UR6, UP0, UR8, UR15, UR4 ;  /* 0x0000000f080672a5 */ /* 0x000fe4000f800004 */
[----:B------:R-:W-:Y:S02]  /*0840*/  UIMAD.WIDE.U32 UR4, UR8, UR14, URZ ;  /* 0x0000000e080472a5 */ /* 0x000fe4000f8e003f */
[----:B------:R-:W-:Y:S02]  /*0850*/  UIADD3.X UR9, URZ, URZ, URZ, UP0, !UPT ;  /* 0x0000003f3f097290 */ /* 0x000fe400087fe43f */
[----:B------:R-:W-:Y:S01]  /*0860*/  UIADD3 URZ, UP0, UR5, UR6, URZ ;  /* 0x00000006053f7290 */ /* 0x000fe2000ff1e03f */
[----:B------:R-:W-:-:S03]  /*0870*/  UMOV UR8, UR7 ;  /* 0x0000000700087c82 */ /* 0x000fc60008000000 */
[----:B------:R-:W-:-:S12]  /*0880*/  UIMAD.WIDE.U32.X UR4, UR10, UR15, UR8, UP0 ;  /* 0x0000000f0a0472a5 */ /* 0x000fd800080e0408 */
.L_x_5:
[----:B------:R-:W-:Y:S01]  /*0890*/  USHF.R.U64 UR10, UR4, UR11, UR5 ;  /* 0x0000000b040a7299 */ /* 0x000fe20008001205 */
[----:B------:R-:W1:Y:S01]  /*08a0*/  LDC R8, c[0x0][0x618] ;  /* 0x00018600ff087b82 */ /* 0x000e620000000800 */
[----:B------:R-:W-:Y:S01]  /*08b0*/  USHF.R.U32.HI UR4, URZ, UR11, UR5 ;  /* 0x0000000b3f047299 */ /* 0x000fe20008011605 */
[----:B------:R-:W-:Y:S01]  /*08c0*/  I2FP.F32.U32 R0, R2 ;  /* 0x0000000200007245 */ /* 0x000fe20000201000 */
[----:B------:R-:W-:Y:S01]  /*08d0*/  IMAD.MOV.U32 R4, RZ, RZ, R10 ;  /* 0x000000ffff047224 */ /* 0x000fe200078e000a */
[----:B------:R-:W-:Y:S01]  /*08e0*/  ULDC UR5, c[0x0][0x150] ;  /* 0x0000540000057ab9 */ /* 0x000fe20000000800 */
[----:B------:R-:W-:Y:S01]  /*08f0*/  IADD3 R7, P0, RZ, -UR10, RZ ;  /* 0x8000000aff077c10 */ /* 0x000fe2000ff1e0ff */
[----:B------:R-:W-:Y:S02]  /*0900*/  IMAD.MOV.U32 R5, RZ, RZ, R14 ;  /* 0x000000ffff057224 */ /* 0x000fe400078e000e */
[----:B------:R-:W-:Y:S01]  /*0910*/  FMUL R0, R0, UR5 ;  /* 0x0000000500007c20 */ /* 0x000fe20008400000 */
[----:B------:R-:W2:Y:S01]  /*0920*/  LDC.64 R20, c[0x0][0x640] ;  /* 0x00019000ff147b82 */ /* 0x000ea20000000a00 */
[----:B------:R-:W-:Y:S01]  /*0930*/  IMAD.X R9, RZ, RZ, ~UR4, P0 ;  /* 0x80000004ff097e24 */ /* 0x000fe200080e06ff */
[----:B------:R-:W-:Y:S01]  /*0940*/  ULDC UR4, c[0x0][0x154] ;  /* 0x0000550000047ab9 */ /* 0x000fe20000000800 */
[----:B0-----:R-:W-:-:S02]  /*0950*/  IMAD.WIDE.U32 R4, R7, R12, R4 ;  /* 0x0000000c07047225 */ /* 0x001fc400078e0004 */
[----:B------:R-:W0:Y:S03]  /*0960*/  F2I.U32.TRUNC.NTZ R0, R0 ;  /* 0x0000000000007305 */ /* 0x000e26000020f000 */
[----:B------:R-:W3:Y:S01]  /*0970*/  LDC R3, c[0x0][0x144] ;  /* 0x00005100ff037b82 */ /* 0x000ee20000000800 */
[----:B------:R-:W-:-:S04]  /*0980*/  IMAD R6, R9, R12, RZ ;  /* 0x0000000c09067224 */ /* 0x000fc800078e02ff */
[----:B------:R-:W-:-:S03]  /*0990*/  IMAD R7, R7, R13, R6 ;  /* 0x0000000d07077224 */ /* 0x000fc600078e0206 */
[----:B------:R-:W4:Y:S01]  /*09a0*/  LDC R10, c[0x0][0x608] ;  /* 0x00018200ff0a7b82 */ /* 0x000f220000000800 */
[----:B------:R-:W-:Y:S02]  /*09b0*/  IMAD.IADD R5, R5, 0x1, R7 ;  /* 0x0000000105057824 */ /* 0x000fe400078e0207 */
[----:B------:R-:W-:Y:S02]  /*09c0*/  IMAD.MOV.U32 R7, RZ, RZ, -0x1 ;  /* 0xffffffffff077424 */ /* 0x000fe400078e00ff */
[----:B0-----:R-:W-:Y:S01]  /*09d0*/  IMAD.MOV R6, RZ, RZ, -R0 ;  /* 0x000000ffff067224 */ /* 0x001fe200078e0a00 */
[----:B-1----:R-:W-:Y:S02]  /*09e0*/  SHF.R.U64 R14, R4, R8, R5 ;  /* 0x00000008040e7219 */ /* 0x002fe40000001205 */
[----:B------:R-:W0:Y:S01]  /*09f0*/  LDC R18, c[0x0][0x658] ;  /* 0x00019600ff127b82 */ /* 0x000e220000000800 */
[----:B------:R-:W-:Y:S02]  /*0a00*/  I2FP.F32.U32 R4, R11 ;  /* 0x0000000b00047245 */ /* 0x000fe40000201000 */
[----:B--2---:R-:W-:-:S02]  /*0a10*/  ISETP.NE.U32.AND P0, PT, R20, RZ, PT ;  /* 0x000000ff1400720c */ /* 0x004fc40003f05070 */
[----:B------:R-:W-:Y:S01]  /*0a20*/  SHF.R.U32.HI R5, RZ, R8, R5 ;  /* 0x00000008ff057219 */ /* 0x000fe20000011605 */
[----:B------:R-:W-:Y:S01]  /*0a30*/  FMUL R4, R4, UR4 ;  /* 0x0000000404047c20 */ /* 0x000fe20008400000 */
[----:B------:R-:W-:Y:S01]  /*0a40*/  ISETP.NE.AND.EX P0, PT, R21, RZ, PT, P0 ;  /* 0x000000ff1500720c */ /* 0x000fe20003f05300 */
[----:B------:R-:W1:Y:S01]  /*0a50*/  LDC R12, c[0x0][0x148] ;  /* 0x00005200ff0c7b82 */ /* 0x000e620000000800 */
[----:B---3--:R-:W-:-:S07]  /*0a60*/  IMAD R0, R3, R6, R2 ;  /* 0x0000000603007224 */ /* 0x008fce00078e0202 */
[----:B------:R-:W2:Y:S01]  /*0a70*/  LDC R16, c[0x0][0x600] ;  /* 0x00018000ff107b82 */ /* 0x000ea20000000800 */
[-CC-:B----4-:R-:W-:Y:S02]  /*0a80*/  SHF.R.U64 R22, R14, R10.reuse, R5.reuse ;  /* 0x0000000a0e167219 */ /* 0x190fe40000001205 */
[----:B------:R-:W-:Y:S01]  /*0a90*/  SHF.R.U32.HI R3, RZ, R10, R5 ;  /* 0x0000000aff037219 */ /* 0x000fe20000011605 */
[----:B------:R-:W-:Y:S01]  /*0aa0*/  IMAD.MOV.U32 R5, RZ, RZ, 0x1 ;  /* 0x00000001ff057424 */ /* 0x000fe200078e00ff */
[----:B------:R3:W4:Y:S03]  /*0ab0*/  F2I.U32.TRUNC.NTZ R10, R4 ;  /* 0x00000004000a7305 */ /* 0x000726000020f000 */
[----:B------:R-:W1:Y:S01]  /*0ac0*/  LDC R15, c[0x0][0x648] ;  /* 0x00019200ff0f7b82 */ /* 0x000e620000000800 */
[-C--:B0-----:R-:W-:Y:S02]  /*0ad0*/  SHF.L.U32 R2, R7, R18.reuse, RZ ;  /* 0x0000001207027219 */ /* 0x081fe400000006ff */
[----:B------:R-:W-:-:S02]  /*0ae0*/  SHF.R.U64 R24, R22, R18, R3 ;  /* 0x0000001216187219 */ /* 0x000fc40000001203 */
[----:B------:R-:W-:Y:S02]  /*0af0*/  LOP3.LUT R9, RZ, R2, RZ, 0x33, !PT ;  /* 0x00000002ff097212 */ /* 0x000fe400078e33ff */
[-C--:B------:R-:W-:Y:S01]  /*0b00*/  SHF.R.U32.HI R3, RZ, R18.reuse, R3 ;  /* 0x00000012ff037219 */ /* 0x080fe20000011603 */
[----:B------:R-:W0:Y:S01]  /*0b10*/  LDC R17, c[0x0][0x638] ;  /* 0x00018e00ff117b82 */ /* 0x000e220000000800 */
[----:B------:R-:W-:Y:S01]  /*0b20*/  SHF.L.U32 R8, R5, R18, RZ ;  /* 0x0000001205087219 */ /* 0x000fe200000006ff */
[----:B------:R-:W-:-:S06]  /*0b30*/  IMAD.MOV.U32 R2, RZ, RZ, R24 ;  /* 0x000000ffff027224 */ /* 0x000fcc00078e0018 */
[----:B------:R-:W0:Y:S01]  /*0b40*/  LDC R19, c[0x0][0x610] ;  /* 0x00018400ff137b82 */ /* 0x000e220000000800 */
[----:B---34-:R-:W-:Y:S05]  /*0b50*/  @!P0 BRA `(.L_x_6) ;  /* 0x0000000000288947 */ /* 0x018fea0003800000 */
[----:B------:R-:W3:Y:S02]  /*0b60*/  LDC R7, c[0x0][0x64c] ;  /* 0x00019300ff077b82 */ /* 0x000ee40000000800 */
[----:B---3--:R-:W-:-:S05]  /*0b70*/  IADD3 R7, P0, R24, R7, RZ ;  /* 0x0000000718077210 */ /* 0x008fca0007f1e0ff */
[----:B------:R-:W-:-:S04]  /*0b80*/  IMAD.X R13, RZ, RZ, R3, P0 ;  /* 0x000000ffff0d7224 */ /* 0x000fc800000e0603 */
[----:B------:R-:W-:-:S04]  /*0b90*/  IMAD.WIDE.U32 R2, R13, R20, RZ ;  /* 0x000000140d027225 */ /* 0x000fc800078e00ff */
[----:B------:R-:W-:-:S04]  /*0ba0*/  IMAD.WIDE.U32 R4, P0, R7, R21, R2 ;  /* 0x0000001507047225 */ /* 0x000fc80007800002 */
[----:B------:R-:W-:-:S04]  /*0bb0*/  IMAD.WIDE.U32 R2, R7, R20, RZ ;  /* 0x0000001407027225 */ /* 0x000fc800078e00ff */
[----:B------:R-:W-:Y:S01]  /*0bc0*/  IMAD.X R7, RZ, RZ, RZ, P0 ;  /* 0x000000ffff077224 */ /* 0x000fe200000e06ff */
[----:B------:R-:W-:Y:S01]  /*0bd0*/  IADD3 RZ, P0, R3, R4, RZ ;  /* 0x0000000403ff7210 */ /* 0x000fe20007f1e0ff */
[----:B------:R-:W-:-:S04]  /*0be0*/  IMAD.MOV.U32 R6, RZ, RZ, R5 ;  /* 0x000000ffff067224 */ /* 0x000fc800078e0005 */
[----:B------:R-:W-:-:S08]  /*0bf0*/  IMAD.WIDE.U32.X R2, R13, R21, R6, P0 ;  /* 0x000000150d027225 */ /* 0x000fd000000e0406 */
.L_x_6:
[----:B-1----:R-:W-:Y:S01]  /*0c00*/  SHF.R.U64 R2, R2, R15, R3 ;  /* 0x0000000f02027219 */ /* 0x002fe20000001203 */
[----:B--2---:R-:W-:Y:S01]  /*0c10*/  VIADD R3, R16, 0xffffffff ;  /* 0xffffffff10037836 */ /* 0x004fe20000000000 */
[----:B------:R-:W-:Y:S01]  /*0c20*/  LOP3.LUT R9, R22, R9, RZ, 0xc0, !PT ;  /* 0x0000000916097212 */ /* 0x000fe200078ec0ff */
[----:B------:R-:W-:Y:S02]  /*0c30*/  IMAD.MOV R10, RZ, RZ, -R10 ;  /* 0x000000ffff0a7224 */ /* 0x000fe400078e0a0a */
[----:B------:R-:W-:Y:S01]  /*0c40*/  IMAD.MOV R4, RZ, RZ, -R2 ;  /* 0x000000ffff047224 */ /* 0x000fe200078e0a02 */
[----:B------:R-:W-:Y:S01]  /*0c50*/  LOP3.LUT R14, R14, R3, RZ, 0xc0, !PT ;  /* 0x000000030e0e7212 */ /* 0x000fe200078ec0ff */
[----:B------:R-:W-:Y:S02]  /*0c60*/  @P4 IMAD R0, R12, R10, R11 ;  /* 0x0000000a0c004224 */ /* 0x000fe400078e020b */
[----:B------:R-:W-:Y:S02]  /*0c70*/  IMAD R9, R8, R2, R9 ;  /* 0x0000000208097224 */ /* 0x000fe400078e0209 */
[----:B0-----:R-:W-:-:S02]  /*0c80*/  IMAD R3, R4, R17, R24 ;  /* 0x0000001104037224 */ /* 0x001fc400078e0218 */
[----:B------:R-:W-:Y:S02]  /*0c90*/  IMAD R2, R9, R19, R0 ;  /* 0x0000001309027224 */ /* 0x000fe400078e0200 */
[----:B------:R-:W-:Y:S02]  /*0ca0*/  IMAD R3, R3, R16, R14 ;  /* 0x0000001003037224 */ /* 0x000fe400078e020e */
[----:B------:R-:W-:-:S03]  /*0cb0*/  IMAD.MOV.U32 R0, RZ, RZ, 0x1 ;  /* 0x00000001ff007424 */ /* 0x000fc600078e00ff */
[----:B------:R-:W-:Y:S02]  /*0cc0*/  SEL R4, R3, R2, !P4 ;  /* 0x0000000203047207 */ /* 0x000fe40006000000 */
[----:B------:R-:W-:-:S03]  /*0cd0*/  SEL R2, R2, R3, !P4 ;  /* 0x0000000302027207 */ /* 0x000fc60006000000 */
[----:B------:R0:W-:Y:S04]  /*0ce0*/  STL [R1+0x45c], R4 ;  /* 0x00045c0401007387 */ /* 0x0001e80000100800 */
[----:B------:R0:W-:Y:S02]  /*0cf0*/  STL [R1+0x460], R2 ;  /* 0x0004600201007387 */ /* 0x0001e40000100800 */
.L_x_4:
[----:B------:R-:W-:-:S08]  /*0d00*/  NOP ;  /* 0x0000000000007918 */ /* 0x000fd00000000000 */
[----:B------:R-:W1:Y:S02]  /*0d10*/  USETMAXREG.TRY_ALLOC.CTAPOOL UP0, 0xf0 ;  /* 0x000000f0000079c8 */ /* 0x000e640008000600 */
[----:B-1----:R-:W-:-:S13]  /*0d20*/  PLOP3.LUT P0, PT, PT, PT, UP0, 0x80, 0x0 ;  /* 0x000000000000781c */ /* 0x002fda0003f0f008 */
[----:B------:R-:W-:Y:S05]  /*0d30*/  @!P0 BRA `(.L_x_4) ;  /* 0xfffffffc00f08947 */ /* 0x000fea000383ffff */
[----:B------:R-:W-:Y:S01]  /*0d40*/  ULDC.64 UR4, c[0x0][0x598] ;  /* 0x0001660000047ab9 */ /* 0x000fe20000000a00 */
[----:B------:R-:W-:Y:S01]  /*0d50*/  ULDC.64 UR20, c[0x0][0x208] ;  /* 0x0000820000147ab9 */ /* 0x000fe20000000a00 */
[----:B------:R-:W-:-:S04]  /*0d60*/  ISETP.NE.U32.AND P0, PT, RZ, UR4, PT ;  /* 0x00000004ff007c0c */ /* 0x000fc8000bf05070 */
[----:B------:R-:W-:-:S13]  /*0d70*/  ISETP.NE.AND.EX P0, PT, RZ, UR5, PT, P0 ;  /* 0x00000005ff007c0c */ /* 0x000fda000bf05300 */
[----:B------:R-:W-:Y:S05]  /*0d80*/  @!P0 BRA `(.L_x_7) ;  /* 0x0000000000208947 */ /* 0x000fea0003800000 */
[----:B0-----:R-:W0:Y:S02]  /*0d90*/  LDC.64 R2, c[0x0][0x598] ;  /* 0x00016600ff027b82 */ /* 0x001e240000000a00 */
[----:B0-----:R-:W2:Y:S02]  /*0da0*/  LDG.E.64 R2, desc[UR20][R2.64] ;  /* 0x0000001402027981 */ /* 0x001ea4000c1e1b00 */
[----:B--2---:R-:W-:-:S04]  /*0db0*/  ISETP.NE.U32.AND P0, PT, R2, RZ, PT ;  /* 0x000000ff0200720c */ /* 0x004fc80003f05070 */
[----:B------:R-:W-:-:S13]  /*0dc0*/  ISETP.NE.AND.EX P0, PT, R3, RZ, PT, P0 ;  /* 0x000000ff0300720c */ /* 0x000fda0003f05300 */
[----:B------:R-:W-:Y:S05]  /*0dd0*/  @!P0 BRA `(.L_x_7) ;  /* 0x00000000000c8947 */ /* 0x000fea0003800000 */
[----:B------:R-:W2:Y:S02]  /*0de0*/  LD.E R2, desc[UR20][R2.64] ;  /* 0x0000001402027980 */ /* 0x000ea4000c101900 */
[----:B--2---:R-:W-:Y:S01]  /*0df0*/  R2UR UR15, R2 ;  /* 0x00000000020f72ca */ /* 0x004fe200000e0000 */
[----:B------:R-:W-:-:S14]  /*0e00*/  BRA `(.L_x_8) ;  /* 0x0000000000247947 */ /* 0x000fdc0003800000 */
.L_x_7:
[----:B------:R-:W-:Y:S02]  /*0e10*/  ULDC.64 UR4, c[0x0][0x588] ;  /* 0x0001620000047ab9 */ /* 0x000fe40000000a00 */
[----:B------:R-:W-:-:S04]  /*0e20*/  ISETP.NE.U32.AND P0, PT, RZ, UR4, PT ;  /* 0x00000004ff007c0c */ /* 0x000fc8000bf05070 */
[----:B------:R-:W-:-:S13]  /*0e30*/  ISETP.NE.AND.EX P0, PT, RZ, UR5, PT, P0 ;  /* 0x00000005ff007c0c */ /* 0x000fda000bf05300 */
[----:B------:R-:W-:Y:S05]  /*0e40*/  @!P0 BRA `(.L_x_9) ;  /* 0x0000000000108947 */ /* 0x000fea0003800000 */
[----:B0-----:R-:W0:Y:S02]  /*0e50*/  LDC.64 R2, c[0x0][0x588] ;  /* 0x00016200ff027b82 */ /* 0x001e240000000a00 */
[----:B0-----:R-:W2:Y:S02]  /*0e60*/  LDG.E R2, desc[UR20][R2.64] ;  /* 0x0000001402027981 */ /* 0x001ea4000c1e1900 */
[----:B--2---:R-:W-:Y:S01]  /*0e70*/  R2UR UR15, R2 ;  /* 0x00000000020f72ca */ /* 0x004fe200000e0000 */
[----:B------:R-:W-:-:S14]  /*0e80*/  BRA `(.L_x_8) ;  /* 0x0000000000047947 */ /* 0x000fdc0003800000 */
.L_x_9:
[----:B------:R-:W-:-:S05]  /*0e90*/  ULDC UR15, c[0x0][0x580] ;  /* 0x00016000000f7ab9 */ /* 0x000fca0000000800 */
.L_x_8:
[----:B------:R-:W-:Y:S02]  /*0ea0*/  ULDC.64 UR4, c[0x0][0x5a0] ;  /* 0x0001680000047ab9 */ /* 0x000fe40000000a00 */
        /* <DEDUP_REMOVED lines=11> */
.L_x_10:
        /* <DEDUP_REMOVED lines=8> */
.L_x_12:
[----:B------:R-:W-:-:S05]  /*0fe0*/  ULDC UR22, c[0x0][0x584] ;  /* 0x0001610000167ab9 */ /* 0x000fca0000000800 */
.L_x_11:
[----:B------:R-:W-:-:S13]  /*0ff0*/  LOP3.LUT P0, RZ, R0, 0xff, RZ, 0xc0, !PT ;  /* 0x000000ff00ff7812 */ /* 0x000fda000780c0ff */
[----:B------:R-:W-:Y:S05]  /*1000*/  @!P0 EXIT ;  /* 0x000000000000894d */ /* 0x000fea0003800000 */
[----:B------:R-:W-:Y:S01]  /*1010*/  ULDC UR4, c[0x0][0x28c] ;  /* 0x0000a30000047ab9 */ /* 0x000fe20000000800 */
[----:B------:R-:W-:Y:S02]  /*1020*/  ULOP3.LUT UR23, UR13, 0x1, URZ, 0xfc, !UPT ;  /* 0x000000010d177892 */ /* 0x000fe4000f8efc3f */
[----:B------:R-:W-:-:S04]  /*1030*/  UIADD3 UR4, UR4, 0x3f, URZ ;  /* 0x0000003f04047890 */ /* 0x000fc8000fffe03f */
[----:B------:R-:W-:-:S04]  /*1040*/  USHF.R.S32.HI UR5, URZ, 0x1f, UR4 ;  /* 0x0000001f3f057899 */ /* 0x000fc80008011404 */
[----:B------:R-:W-:-:S03]  /*1050*/  ULEA.HI UR5, UR5, UR4, URZ, 0x6 ;  /* 0x0000000405057291 */ /* 0x000fc6000f8f303f */
[----:B------:R-:W-:Y:S01]  /*1060*/  UMOV UR4, URZ ;  /* 0x0000003f00047c82 */ /* 0x000fe20008000000 */
[----:B------:R-:W-:-:S03]  /*1070*/  USHF.R.S32.HI UR9, URZ, 0x6, UR5 ;  /* 0x000000063f097899 */ /* 0x000fc60008011405 */
[----:B------:R-:W-:-:S09]  /*1080*/  UMOV UR5, URZ ;  /* 0x0000003f00057c82 */ /* 0x000fd20008000000 */
.L_x_549:
[----:B------:R-:W-:Y:S01]  /*1090*/  STL [R1+0x450], RZ ;  /* 0x000450ff01007387 */ /* 0x000fe20000100800 */
[----:B-1----:R-:W1:Y:S01]  /*10a0*/  S2UR UR17, SR_CgaCtaId ;  /* 0x00000000001179c3 */ /* 0x002e620000008800 */
[----:B------:R-:W-:Y:S01]  /*10b0*/  UMOV UR16, 0x400 ;  /* 0x0000040000107882 */ /* 0x000fe20000000000 */
[----:B------:R-:W-:Y:S01]  /*10c0*/  UMOV UR6, URZ ;  /* 0x0000003f00067c82 */ /* 0x000fe20008000000 */
[----:B------:R-:W-:Y:S01]  /*10d0*/  STL [R1+0x44c], RZ ;  /* 0x00044cff01007387 */ /* 0x000fe20000100800 */
[----:B------:R-:W-:Y:S01]  /*10e0*/  UMOV UR7, URZ ;  /* 0x0000003f00077c82 */ /* 0x000fe20008000000 */
[----:B------:R-:W-:Y:S01]  /*10f0*/  UMOV UR8, URZ ;  /* 0x0000003f00087c82 */ /* 0x000fe20008000000 */
[----:B------:R-:W-:Y:S01]  /*1100*/  CS2R R236, SRZ ;  /* 0x0000000000ec7805 */ /* 0x000fe2000001ff00 */
[----:B------:R-:W-:Y:S01]  /*1110*/  STL [R1+0x448], RZ ;  /* 0x000448ff01007387 */ /* 0x000fe20000100800 */
[----:B0-2---:R-:W0:Y:S01]  /*1120*/  LDC R2, c[0x0][0x28c] ;  /* 0x0000a300ff027b82 */ /* 0x005e220000000800 */
[----:B------:R-:W-:-:S02]  /*1130*/  CS2R R234, SRZ ;  /* 0x0000000000ea7805 */ /* 0x000fc4000001ff00 */
[----:B------:R-:W-:Y:S01]  /*1140*/  CS2R R232, SRZ ;  /* 0x0000000000e87805 */ /* 0x000fe2000001ff00 */
[----:B------:R-:W-:Y:S01]  /*1150*/  STL [R1+0x444], RZ ;  /* 0x000444ff01007387 */ /* 0x000fe20000100800 */
[----:B------:R-:W-:Y:S02]  /*1160*/  CS2R R230, SRZ ;  /* 0x0000000000e67805 */ /* 0x000fe4000001ff00 */
[----:B------:R-:W-:Y:S02]  /*1170*/  CS2R R228, SRZ ;  /* 0x0000000000e47805 */ /* 0x000fe4000001ff00 */
[----:B------:R-:W-:Y:S01]  /*1180*/  CS2R R226, SRZ ;  /* 0x0000000000e27805 */ /* 0x000fe2000001ff00 */
[----:B------:R-:W-:Y:S01]  /*1190*/  STL [R1+0x440], RZ ;  /* 0x000440ff01007387 */ /* 0x000fe20000100800 */
[----:B------:R-:W-:Y:S02]  /*11a0*/  CS2R R224, SRZ ;  /* 0x0000000000e07805 */ /* 0x000fe4000001ff00 */
        /* <DEDUP_REMOVED lines=15> */
[----:B0-----:R-:W-:Y:S02]  /*12a0*/  ISETP.GE.AND P0, PT, R2, 0x1, PT ;  /* 0x000000010200780c */ /* 0x001fe40003f06270 */
        /* <DEDUP_REMOVED lines=47> */
[----:B------:R-:W-:Y:S01]  /*15a0*/  IMAD.MOV.U32 R3, RZ, RZ, RZ ;  /* 0x000000ffff037224 */ /* 0x000fe200078e00ff */
[----:B------:R-:W-:Y:S02]  /*15b0*/  CS2R R24, SRZ ;  /* 0x0000000000187805 */ /* 0x000fe4000001ff00 */
[----:B------:R-:W-:Y:S01]  /*15c0*/  CS2R R26, SRZ ;  /* 0x00000000001a7805 */ /* 0x000fe2000001ff00 */
[----:B------:R-:W-:Y:S01]  /*15d0*/  STL [R1+0x3fc], RZ ;  /* 0x0003fcff01007387 */ /* 0x000fe20000100800 */
[----:B------:R-:W-:-:S02]  /*15e0*/  CS2R R28, SRZ ;  /* 0x00000000001c7805 */ /* 0x000fc4000001ff00 */
[----:B------:R-:W-:Y:S02]  /*15f0*/  CS2R R30, SRZ ;  /* 0x00000000001e7805 */ /* 0x000fe4000001ff00 */
[----:B------:R-:W-:Y:S01]  /*1600*/  CS2R R32, SRZ ;  /* 0x0000000000207805 */ /* 0x000fe2000001ff00 */
[----:B------:R-:W-:Y:S01]  /*1610*/  STL [R1+0x3f8], RZ ;  /* 0x0003f8ff01007387 */ /* 0x000fe20000100800 */
[----:B------:R-:W-:Y:S02]  /*1620*/  CS2R R34, SRZ ;  /* 0x0000000000227805 */ /* 0x000fe4000001ff00 */
        /* <DEDUP_REMOVED lines=76> */
[----:B------:R-:W-:Y:S01]  /*1af0*/  CS2R R150, SRZ ;  /* 0x0000000000967805 */ /* 0x000fe2000001ff00 */
[----:B------:R-:W-:Y:S04]  /*1b00*/  STL [R1+0x3a8], RZ ;  /* 0x0003a8ff01007387 */ /* 0x000fe80000100800 */
        /* <DEDUP_REMOVED lines=106> */
[----:B------:R-:W-:Y:S04]  /*21b0*/  STL [R1], RZ ;  /* 0x000000ff01007387 */ /* 0x000fe80000100800 */
        /* <DEDUP_REMOVED lines=39> */
[----:B------:R-:W-:Y:S01]  /*2430*/  STL [R1+0xa0], RZ ;  /* 0x0000a0ff01007387 */ /* 0x000fe20000100800 */
[----:B------:R-:W0:Y:S03]  /*2440*/  S2R R0, SR_TID.X ;  /* 0x0000000000007919 */ /* 0x000e260000002100 */
        /* <DEDUP_REMOVED lines=8> */
[----:B0-----:R-:W-:-:S03]  /*24d0*/  LOP3.LUT R0, R0, 0x80, RZ, 0xc0, !PT ;  /* 0x0000008000007812 */ /* 0x001fc600078ec0ff */
[----:B------:R-:W-:Y:S01]  /*24e0*/  STL [R1+0xc4], RZ ;  /* 0x0000c4ff01007387 */ /* 0x000fe20000100800 */
[----:B------:R-:W-:-:S03]  /*24f0*/  SHF.R.U32.HI R0, RZ, 0x7, R0 ;  /* 0x00000007ff007819 */ /* 0x000fc60000011600 */
        /* <DEDUP_REMOVED lines=33> */
[----:B------:R-:W0:Y:S04]  /*2710*/  SHFL.IDX PT, R0, R0, RZ, 0x1f ;  /* 0x00001fff00007589 */ /* 0x000e2800000e0000 */
[----:B------:R2:W-:Y:S04]  /*2720*/  STL [R1+0x14c], RZ ;  /* 0x00014cff01007387 */ /* 0x0005e80000100800 */
[----:B------:R2:W-:Y:S04]  /*2730*/  STL [R1+0x150], RZ ;  /* 0x000150ff01007387 */ /* 0x0005e80000100800 */
[----:B------:R2:W-:Y:S04]  /*2740*/  STL [R1+0x154], RZ ;  /* 0x000154ff01007387 */ /* 0x0005e80000100800 */
[----:B------:R2:W-:Y:S04]  /*2750*/  STL [R1+0x158], RZ ;  /* 0x000158ff01007387 */ /* 0x0005e80000100800 */
[----:B------:R2:W-:Y:S04]  /*2760*/  STL [R1+0x15c], RZ ;  /* 0x00015cff01007387 */ /* 0x0005e80000100800 */
[----:B------:R2:W-:Y:S01]  /*2770*/  STL [R1+0x160], RZ ;  /* 0x000160ff01007387 */ /* 0x0005e20000100800 */
[----:B0-----:R-:W-:Y:S01]  /*2780*/  R2UR UR12, R0 ;  /* 0x00000000000c72ca */ /* 0x001fe200000e0000 */
[----:B------:R-:W-:-:S02]  /*2790*/  IMAD.U32 R0, RZ, RZ, UR4 ;  /* 0x00000004ff007e24 */ /* 0x000fc4000f8e00ff */
[----:B------:R2:W-:Y:S04]  /*27a0*/  STL [R1+0x164], RZ ;  /* 0x000164ff01007387 */ /* 0x0005e80000100800 */
[----:B------:R2:W-:Y:S04]  /*27b0*/  STL [R1+0x168], RZ ;  /* 0x000168ff01007387 */ /* 0x0005e80000100800 */
[----:B------:R2:W-:Y:S02]  /*27c0*/  STL [R1+0x16c], RZ ;  /* 0x00016cff01007387 */ /* 0x0005e40000100800 */
[----:B------:R-:W-:-:S02]  /*27d0*/  ULEA.HI UR11, UR12, UR12, URZ, 0x1 ;  /* 0x0000000c0c0b7291 */ /* 0x000fc4000f8f083f */
[----:B------:R2:W-:Y:S02]  /*27e0*/  STL [R1+0x170], RZ ;  /* 0x000170ff01007387 */ /* 0x0005e40000100800 */
[----:B------:R-:W-:Y:S02]  /*27f0*/  ULOP3.LUT UR14, UR11, 0xffffe, URZ, 0xc0, !UPT ;  /* 0x000ffffe0b0e7892 */ /* 0x000fe4000f8ec03f */
[----:B------:R2:W-:Y:S01]  /*2800*/  STL [R1+0x174], RZ ;  /* 0x000174ff01007387 */ /* 0x0005e20000100800 */
[----:B-1----:R-:W-:Y:S02]  /*2810*/  ULEA UR11, UR17, UR16, 0x18 ;  /* 0x00000010110b7291 */ /* 0x002fe4000f8ec03f */
[----:B------:R-:W-:Y:S01]  /*2820*/  UIADD3 UR14, UR12, -UR14, URZ ;  /* 0x8000000e0c0e7290 */ /* 0x000fe2000fffe03f */
[----:B------:R2:W-:Y:S03]  /*2830*/  STL [R1+0x178], RZ ;  /* 0x000178ff01007387 */ /* 0x0005e60000100800 */
[----:B------:R-:W-:Y:S01]  /*2840*/  ULEA UR14, UR14, UR11, 0xc ;  /* 0x0000000b0e0e7291 */ /* 0x000fe2000f8e603f */
[----:B------:R2:W-:Y:S03]  /*2850*/  STL [R1+0x17c], RZ ;  /* 0x00017cff01007387 */ /* 0x0005e60000100800 */
[----:B------:R-:W-:Y:S01]  /*2860*/  UIADD3 UR14, UR14, 0x180, URZ ;  /* 0x000001800e0e7890 */ /* 0x000fe2000fffe03f */
[----:B------:R2:W-:Y:S03]  /*2870*/  STL [R1+0x180], RZ ;  /* 0x000180ff01007387 */ /* 0x0005e60000100800 */
[----:B------:R-:W-:Y:S01]  /*2880*/  USHF.R.U32.HI UR12, URZ, 0x4, UR14 ;  /* 0x000000043f0c7899 */ /* 0x000fe2000801160e */
[----:B------:R2:W-:Y:S02]  /*2890*/  STL [R1+0x184], RZ ;  /* 0x000184ff01007387 */ /* 0x0005e40000100800 */
[----:B------:R-:W-:Y:S01]  /*28a0*/  UMOV UR14, UR5 ;  /* 0x00000005000e7c82 */ /* 0x000fe20008000000 */
[----:B------:R-:W-:Y:S01]  /*28b0*/  ULOP3.LUT UR12, UR12, 0x3fff, URZ, 0xc0, !UPT ;  /* 0x00003fff0c0c7892 */ /* 0x000fe2000f8ec03f */
[----:B------:R2:W-:Y:S04]  /*28c0*/  STL [R1+0x188], RZ ;  /* 0x000188ff01007387 */ /* 0x0005e80000100800 */
        /* <DEDUP_REMOVED lines=28> */
[----:B------:R2:W-:Y:S01]  /*2a90*/  STL [R1+0x1fc], RZ ;  /* 0x0001fcff01007387 */ /* 0x0005e20000100800 */
[----:B------:R-:W-:Y:S05]  /*2aa0*/  @!P0 BRA `(.L_x_13) ;  /* 0x0000004000c08947 */ /* 0x000fea0003800000 */
[----:B------:R-:W-:-:S06]  /*2ab0*/  UISETP.NE.AND UP0, UPT, UR23, 0x3, UPT ;  /* 0x000000031700788c */ /* 0x000fcc000bf05270 */
[----:B------:R-:W-:-:S13]  /*2ac0*/  PLOP3.LUT P1, PT, PT, PT, UP0, 0x80, 0x0 ;  /* 0x000000000000781c */ /* 0x000fda0003f2f008 */
[----:B------:R-:W-:Y:S05]  /*2ad0*/  @!P1 BRA `(.L_x_14) ;  /* 0x0000000000049947 */ /* 0x000fea0003800000 */
[----:B------:R-:W-:Y:S01]  /*2ae0*/  BPT.TRAP 0x1 ;  /* 0x000000040000795c */ /* 0x000fe20000300000 */
.L_x_14:
[----:B------:R-:W-:Y:S01]  /*2af0*/  ULEA UR6, UR5, UR11, 0x3 ;  /* 0x0000000b05067291 */ /* 0x000fe2000f8e183f */
[----:B------:R-:W-:-:S05]  /*2b00*/  IMAD.U32 R0, RZ, RZ, UR4 ;  /* 0x00000004ff007e24 */ /* 0x000fca000f8e00ff */
[----:B------:R-:W-:-:S04]  /*2b10*/  SHF.L.U32 R0, R0, 0x1f, RZ ;  /* 0x0000001f00007819 */ /* 0x000fc800000006ff */
[----:B------:R0:W1:Y:S01]  /*2b20*/  SYNCS.PHASECHK.TRANS64.TRYWAIT P0, [UR6], R0 ;  /* 0x00000000ff0075a7 */ /* 0x0000620008000146 */
[----:B------:R-:W-:Y:S05]  /*2b30*/  @!P1 BRA `(.L_x_15) ;  /* 0x0000000000049947 */ /* 0x000fea0003800000 */
[----:B------:R-:W-:Y:S01]  /*2b40*/  BPT.TRAP 0x1 ;  /* 0x000000040000795c */ /* 0x000fe20000300000 */
.L_x_15:
[----:B-1----:R-:W-:Y:S05]  /*2b50*/  @P0 BRA `(.L_x_16) ;  /* 0x0000000000080947 */ /* 0x002fea0003800000 */
[----:B------:R-:W1:Y:S02]  /*2b60*/  SYNCS.PHASECHK.TRANS64.TRYWAIT P0, [UR6], R0 ;  /* 0x00000000ff0075a7 */ /* 0x000e640008000146 */
[----:B-1----:R-:W-:Y:S05]  /*2b70*/  @!P0 BRA `(.L_x_17) ;  /* 0x0000022400e08947 */ /* 0x002fea0003800000 */
.L_x_16:
[----:B------:R-:W-:Y:S01]  /*2b80*/  UIADD3 UR6, UR11, 0x1c180, URZ ;  /* 0x0001c1800b067890 */ /* 0x000fe2000fffe03f */
[----:B------:R-:W-:Y:S01]  /*2b90*/  WARPGROUP.ARRIVE ;  /* 0x00000000000079c5 */ /* 0x000fe20000000000 */
[----:B------:R-:W-:Y:S02]  /*2ba0*/  ULOP3.LUT UR7, UR12, 0x10000, URZ, 0xfc, !UPT ;  /* 0x000100000c077892 */ /* 0x000fe4000f8efc3f */
[----:B------:R-:W-:Y:S02]  /*2bb0*/  USHF.R.U32.HI UR6, URZ, 0x4, UR6 ;  /* 0x000000043f067899 */ /* 0x000fe40008011606 */
[----:B------:R-:W-:Y:S02]  /*2bc0*/  ULEA UR7, UR5, UR7, 0xa ;  /* 0x0000000705077291 */ /* 0x000fe4000f8e503f */
[----:B------:R-:W-:Y:S01]  /*2bd0*/  ULOP3.LUT UR6, UR6, 0x3fff, URZ, 0xc0, !UPT ;  /* 0x00003fff06067892 */ /* 0x000fe2000f8ec03f */
[----:B------:R-:W-:Y:S01]  /*2be0*/  UMOV UR17, 0x80000020 ;  /* 0x8000002000117882 */ /* 0x000fe20000000000 */
[----:B------:R-:W-:-:S02]  /*2bf0*/  UMOV UR19, 0x80000020 ;  /* 0x8000002000137882 */ /* 0x000fc40000000000 */
[----:B------:R-:W-:Y:S01]  /*2c00*/  ULOP3.LUT UR6, UR6, 0x10000, URZ, 0xfc, !UPT ;  /* 0x0001000006067892 */ /* 0x000fe2000f8efc3f */
[----:B------:R-:W-:-:S03]  /*2c10*/  UMOV UR16, UR7 ;  /* 0x0000000700107c82 */ /* 0x000fc60008000000 */
[----:B------:R-:W-:-:S03]  /*2c20*/  ULEA UR8, UR5, UR6, 0xa ;  /* 0x0000000605087291 */ /* 0x000fc6000f8e503f */
[----:B------:R-:W-:-:S04]  /*2c30*/  UMOV UR6, 0x2 ;  /* 0x0000000200067882 */ /* 0x000fc80000000000 */
[----:B------:R-:W-:Y:S02]  /*2c40*/  UMOV UR18, UR8 ;  /* 0x0000000800127c82 */ /* 0x000fe40008000000 */
[----:B------:R-:W-:Y:S01]  /*2c50*/  QGMMA.64x256x32.F32.E4M3.E4M3 R24, gdesc[UR16], RZ, !UPT, gsb0 ;  /* 0x03e00000101879f3 */ /* 0x000fe2000c0008ff */
[----:B------:R-:W-:Y:S01]  /*2c60*/  UIADD3 UR16, UR7, 0x200, URZ ;  /* 0x0000020007107890 */ /* 0x000fe2000fffe03f */
[----:B------:R-:W-:Y:S01]  /*2c70*/  UMOV UR17, 0x80000020 ;  /* 0x8000002000117882 */ /* 0x000fe20000000000 */
[----:B------:R-:W-:Y:S02]  /*2c80*/  WARPGROUP.DEPBAR.LE gsb0, 0x0 ;  /* 0x00008000000079c5 */ /* 0x000fe40000010000 */
[----:B------:R-:W-:Y:S04]  /*2c90*/  STL.64 [R1], R24 ;  /* 0x0000001801007387 */ /* 0x000fe80000100a00 */
[----:B------:R-:W-:Y:S04]  /*2ca0*/  STL.64 [R1+0x8], R26 ;  /* 0x0000081a01007387 */ /* 0x000fe80000100a00 */
        /* <DEDUP_REMOVED lines=61> */
[----:B------:R3:W-:Y:S02]  /*3080*/  STL.64 [R1+0x1f8], R150 ;  /* 0x0001f89601007387 */ /* 0x0007e40000100a00 */
[----:B---3--:R-:W-:-:S06]  /*3090*/  WARPGROUP.ARRIVE ;  /* 0x00000000000079c5 */ /* 0x008fcc0000000000 */
[----:B------:R-:W-:Y:S03]  /*30a0*/  QGMMA.64x256x32.F32.E4M3.E4M3 R24, gdesc[UR16], RZ, !UPT, gsb0 ;  /* 0x03e00000101879f3 */ /* 0x000fe6000c0008ff */
[----:B------:R-:W-:Y:S02]  /*30b0*/  WARPGROUP.DEPBAR.LE gsb0, 0x0 ;  /* 0x00008000000079c5 */ /* 0x000fe40000010000 */
        /* <DEDUP_REMOVED lines=21> */
[----:B------:R3:W-:Y:S04]  /*3210*/  STL.64 [R1+0x470], R108 ;  /* 0x0004706c01007387 */ /* 0x0007e80000100a00 */
        /* <DEDUP_REMOVED lines=70> */
[----:B---3--:R-:W3:Y:S04]  /*3680*/  LDL.LU.64 R108, [R1] ;  /* 0x00000000016c7983 */ /* 0x008ee80000300a00 */
[----:B------:R-:W3:Y:S04]  /*3690*/  LDL.LU.64 R110, [R1+0x8] ;  /* 0x00000800016e7983 */ /* 0x000ee80000300a00 */
        /* <DEDUP_REMOVED lines=61> */
[----:B------:R-:W3:Y:S01]  /*3a70*/  LDL.LU.64 R234, [R1+0x1f8] ;  /* 0x0001f80001ea7983 */ /* 0x000ee20000300a00 */
[----:B------:R-:W-:-:S02]  /*3a80*/  UIADD3 UR16, UR7, 0x2, URZ ;  /* 0x0000000207107890 */ /* 0x000fc4000fffe03f */
[----:B------:R-:W-:Y:S01]  /*3a90*/  UIADD3 UR18, UR8, 0x2, URZ ;  /* 0x0000000208127890 */ /* 0x000fe2000fffe03f */
[----:B------:R-:W-:Y:S01]  /*3aa0*/  STL [R1+0x338], RZ ;  /* 0x000338ff01007387 */ /* 0x000fe20000100800 */
[----:B------:R-:W-:Y:S01]  /*3ab0*/  UMOV UR17, 0x80000020 ;  /* 0x8000002000117882 */ /* 0x000fe20000000000 */
[----:B------:R-:W-:Y:S02]  /*3ac0*/  UMOV UR19, 0x80000020 ;  /* 0x8000002000137882 */ /* 0x000fe40000000000 */
        /* <DEDUP_REMOVED lines=25> */
[----:B---3--:R-:W-:-:S06]  /*3c60*/  WARPGROUP.ARRIVE ;  /* 0x00000000000079c5 */ /* 0x008fcc0000000000 */
[----:B------:R-:W-:Y:S03]  /*3c70*/  QGMMA.64x256x32.F32.E4M3.E4M3 R108, gdesc[UR16], R108, gsb0 ;  /* 0x03e00000106c79f3 */ /* 0x000fe6000800086c */
[----:B------:R-:W-:Y:S02]  /*3c80*/  WARPGROUP.DEPBAR.LE gsb0, 0x0 ;  /* 0x00008000000079c5 */ /* 0x000fe40000010000 */
[----:B------:R-:W-:Y:S01]  /*3c90*/  STL.64 [R1], R108 ;  /* 0x0000006c01007387 */ /* 0x000fe20000100a00 */
[----:B------:R-:W-:Y:S01]  /*3ca0*/  UIADD3 UR16, UR7, 0x202, URZ ;  /* 0x0000020207107890 */ /* 0x000fe2000fffe03f */
[----:B------:R-:W-:Y:S02]  /*3cb0*/  IMAD.MOV.U32 R2, RZ, RZ, R234 ;  /* 0x000000ffff027224 */ /* 0x000fe400078e00ea */
[----:B------:R-:W-:Y:S01]  /*3cc0*/  STL.64 [R1+0x8], R110 ;  /* 0x0000086e01007387 */ /* 0x000fe20000100a00 */
[----:B------:R-:W-:Y:S01]  /*3cd0*/  UMOV UR17, 0x80000020 ;  /* 0x8000002000117882 */ /* 0x000fe20000000000 */
[----:B------:R-:W-:Y:S01]  /*3ce0*/  ULDC UR7, c[0x0][0x50c] ;  /* 0x0001430000077ab9 */ /* 0x000fe20000000800 */
[----:B01----:R-:W-:Y:S01]  /*3cf0*/  IMAD.MOV.U32 R0, RZ, RZ, R235 ;  /* 0x000000ffff007224 */ /* 0x003fe200078e00eb */
        /* <DEDUP_REMOVED lines=62> */
[----:B0-----:R-:W3:Y:S04]  /*40e0*/  LDL.LU.64 R150, [R1+0x518] ;  /* 0x0005180001967983 */ /* 0x001ee80000300a00 */
        /* <DEDUP_REMOVED lines=21> */
[----:B------:R-:W-:Y:S01]  /*4240*/  UISETP.NE.AND UP0, UPT, UR7, 0x2, UPT ;  /* 0x000000020700788c */ /* 0x000fe2000bf05270 */
[----:B------:R-:W-:-:S02]  /*4250*/  CS2R R236, SRZ ;  /* 0x0000000000ec7805 */ /* 0x000fc4000001ff00 */
[----:B-1----:R-:W-:Y:S01]  /*4260*/  CS2R R234, SRZ ;  /* 0x0000000000ea7805 */ /* 0x002fe2000001ff00 */
[----:B------:R0:W-:Y:S01]  /*4270*/  STL [R1+0x2d0], RZ ;  /* 0x0002d0ff01007387 */ /* 0x0001e20000100800 */
[----:B------:R-:W-:Y:S01]  /*4280*/  USEL UR7, URZ, 0x1, UP0 ;  /* 0x000000013f077887 */ /* 0x000fe20008000000 */
[----:B------:R-:W-:Y:S02]  /*4290*/  CS2R R232, SRZ ;  /* 0x0000000000e87805 */ /* 0x000fe4000001ff00 */
[----:B------:R-:W-:Y:S01]  /*42a0*/  CS2R R230, SRZ ;  /* 0x0000000000e67805 */ /* 0x000fe2000001ff00 */
[----:B------:R0:W-:Y:S01]  /*42b0*/  STL [R1+0x2cc], RZ ;  /* 0x0002ccff01007387 */ /* 0x0001e20000100800 */
[----:B------:R-:W-:Y:S02]  /*42c0*/  CS2R R228, SRZ ;  /* 0x0000000000e47805 */ /* 0x000fe4000001ff00 */
[----:B------:R-:W-:Y:S02]  /*42d0*/  CS2R R226, SRZ ;  /* 0x0000000000e27805 */ /* 0x000fe4000001ff00 */
[----:B------:R-:W-:Y:S01]  /*42e0*/  ISETP.NE.AND P0, PT, RZ, UR7, PT ;  /* 0x00000007ff007c0c */ /* 0x000fe2000bf05270 */
[----:B------:R0:W-:Y:S01]  /*42f0*/  STL [R1+0x2c8], RZ ;  /* 0x0002c8ff01007387 */ /* 0x0001e20000100800 */
[----:B------:R-:W-:-:S02]  /*4300*/  CS2R R224, SRZ ;  /* 0x0000000000e07805 */ /* 0x000fc4000001ff00 */
[----:B------:R-:W-:Y:S02]  /*4310*/  CS2R R222, SRZ ;  /* 0x0000000000de7805 */ /* 0x000fe4000001ff00 */
[----:B------:R-:W-:Y:S01]  /*4320*/  CS2R R220, SRZ ;  /* 0x0000000000dc7805 */ /* 0x000fe2000001ff00 */
[----:B------:R0:W-:Y:S01]  /*4330*/  STL [R1+0x2c4], RZ ;  /* 0x0002c4ff01007387 */ /* 0x0001e20000100800 */
[----:B------:R-:W-:Y:S02]  /*4340*/  CS2R R218, SRZ ;  /* 0x0000000000da7805 */ /* 0x000fe4000001ff00 */
[----:B------:R-:W-:Y:S02]  /*4350*/  CS2R R216, SRZ ;  /* 0x0000000000d87805 */ /* 0x000fe4000001ff00 */
[----:B------:R-:W-:Y:S01]  /*4360*/  CS2R R214, SRZ ;  /* 0x0000000000d67805 */ /* 0x000fe2000001ff00 */
        /* <DEDUP_REMOVED lines=54> */
[----:B------:R-:W-:Y:S01]  /*46d0*/  CS2R R4, SRZ ;  /* 0x0000000000047805 */ /* 0x000fe2000001ff00 */
[----:B------:R-:W-:Y:S01]  /*46e0*/  IMAD.MOV.U32 R3, RZ, RZ, RZ ;  /* 0x000000ffff037224 */ /* 0x000fe200078e00ff */
        /* <DEDUP_REMOVED lines=35> */
[----:B---3--:R-:W-:-:S06]  /*4920*/  WARPGROUP.ARRIVE ;  /* 0x00000000000079c5 */ /* 0x008fcc0000000000 */
[----:B------:R-:W-:Y:S03]  /*4930*/  QGMMA.64x256x32.F32.E4M3.E4M3 R24, gdesc[UR16], R24, gsb0 ;  /* 0x03e00000101879f3 */ /* 0x000fe60008000818 */
[----:B------:R-:W-:Y:S02]  /*4940*/  WARPGROUP.DEPBAR.LE gsb0, 0x0 ;  /* 0x00008000000079c5 */ /* 0x000fe40000010000 */
[----:B0-----:R-:W-:Y:S05]  /*4950*/  @!P0 BRA `(.L_x_18) ;  /* 0x0000002000f88947 */ /* 0x001fea0003800000 */
[----:B------:R-:W3:Y:S04]  /*4960*/  LDL R3, [R1] ;  /* 0x0000000001037983 */ /* 0x000ee80000100800 */
[----:B------:R-:W4:Y:S04]  /*4970*/  LDL R4, [R1+0x4] ;  /* 0x0000040001047983 */ /* 0x000f280000100800 */
[----:B------:R-:W5:Y:S04]  /*4980*/  LDL R5, [R1+0x8] ;  /* 0x0000080001057983 */ /* 0x000f680000100800 */
[----:B------:R-:W2:Y:S04]  /*4990*/  LDL R6, [R1+0xc] ;  /* 0x00000c0001067983 */ /* 0x000ea80000100800 */
        /* <DEDUP_REMOVED lines=101> */
[----:B------:R0:W-:Y:S04]  /*4ff0*/  STL [R1+0x4bc], R131 ;  /* 0x0004bc8301007387 */ /* 0x0001e80000100800 */
[----:B0-----:R-:W2:Y:S04]  /*5000*/  LDL R131, [R1+0x1a4] ;  /* 0x0001a40001837983 */ /* 0x001ea80000100800 */
        /* <DEDUP_REMOVED lines=39> */
[----:B0-----:R-:W2:Y:S01]  /*5280*/  LDL R151, [R1+0x1f4] ;  /* 0x0001f40001977983 */ /* 0x001ea20000100800 */
[----:B------:R-:W-:-:S01]  /*5290*/  FADD R2, RZ, R2 ;  /* 0x00000002ff027221 */ /* 0x000fc20000000000 */
[----:B------:R-:W-:Y:S01]  /*52a0*/  FADD R0, RZ, R0 ;  /* 0x00000000ff007221 */ /* 0x000fe20000000000 */
[----:B---3--:R-:W-:-:S01]  /*52b0*/  FADD R3, RZ, R3 ;  /* 0x00000003ff037221 */ /* 0x008fc20000000000 */
[----:B----4-:R-:W-:Y:S01]  /*52c0*/  FADD R4, RZ, R4 ;  /* 0x00000004ff047221 */ /* 0x010fe20000000000 */
[----:B-----5:R-:W-:-:S01]  /*52d0*/  FADD R5, RZ, R5 ;  /* 0x00000005ff057221 */ /* 0x020fc20000000000 */
[----:B--2---:R-:W-:Y:S01]  /*52e0*/  FADD R6, RZ, R6 ;  /* 0x00000006ff067221 */ /* 0x004fe20000000000 */
[----:B------:R-:W-:-:S01]  /*52f0*/  FADD R7, RZ, R7 ;  /* 0x00000007ff077221 */ /* 0x000fc20000000000 */
[----:B------:R-:W-:Y:S01]  /*5300*/  FADD R8, RZ, R8 ;  /* 0x00000008ff087221 */ /* 0x000fe20000000000 */
        /* <DEDUP_REMOVED lines=13> */
[----:B------:R-:W2:Y:S01]  /*53e0*/  LDL.LU R131, [R1+0x4bc] ;  /* 0x0004bc0001837983 */ /* 0x000ea20000300800 */
        /* <DEDUP_REMOVED lines=13> */
[----:B------:R-:W3:Y:S01]  /*54c0*/  LDL.LU R132, [R1+0x4b8] ;  /* 0x0004b80001847983 */ /* 0x000ee20000300800 */
        /* <DEDUP_REMOVED lines=16> */
[----:B------:R0:W-:Y:S01]  /*55d0*/  STL [R1+0x200], R133 ;  /* 0x0002008501007387 */ /* 0x0001e20000100800 */
        /* <DEDUP_REMOVED lines=9> */
[----:B0-----:R-:W4:Y:S01]  /*5670*/  LDL.LU R133, [R1+0x4b4] ;  /* 0x0004b40001857983 */ /* 0x001f220000300800 */
[----:B------:R-:W-:-:S01]  /*5680*/  FADD R184, RZ, R184 ;  /* 0x000000b8ffb87221 */ /* 0x000fc20000000000 */
[----:B------:R-:W-:Y:S01]  /*5690*/  FADD R185, RZ, R185 ;  /* 0x000000b9ffb97221 */ /* 0x000fe20000000000 */
[----:B------:R-:W-:-:S01]  /*56a0*/  FADD R186, RZ, R186 ;  /* 0x000000baffba7221 */ /* 0x000fc20000000000 */
        /* <DEDUP_REMOVED lines=10> */
[----:B0-----:R-:W5:Y:S01]  /*5750*/  LDL.LU R134, [R1+0x4b0] ;  /* 0x0004b00001867983 */ /* 0x001f620000300800 */
        /* <DEDUP_REMOVED lines=52> */
[----:B0-----:R-:W5:Y:S04]  /*5aa0*/  LDL.LU R138, [R1+0x4a0] ;  /* 0x0004a000018a7983 */ /* 0x001f680000300800 */
[----:B------:R0:W-:Y:S01]  /*5ab0*/  STL [R1+0x218], R139 ;  /* 0x0002188b01007387 */ /* 0x0001e20000100800 */
[----:B------:R-:W-:-:S03]  /*5ac0*/  FADD R140, RZ, R140 ;  /* 0x0000008cff8c7221 */ /* 0x000fc60000000000 */
        /* <DEDUP_REMOVED lines=34> */
[----:B------:R0:W-:Y:S04]  /*5cf0*/  STL [R1+0x248], R151 ;  /* 0x0002489701007387 */ /* 0x0001e80000100800 */
[----:B0-----:R-:W5:Y:S04]  /*5d00*/  LDL.LU R151, [R1+0x46c] ;  /* 0x00046c0001977983 */ /* 0x001f680000300800 */
[----:B------:R0:W-:Y:S04]  /*5d10*/  STL [R1+0x24c], R2 ;  /* 0x00024c0201007387 */ /* 0x0001e80000100800 */
[----:B------:R1:W-:Y:S01]  /*5d20*/  STL [R1+0x250], R0 ;  /* 0x0002500001007387 */ /* 0x0003e20000100800 */
[----:B0-----:R-:W-:-:S01]  /*5d30*/  FADD R2, RZ, R24 ;  /* 0x00000018ff027221 */ /* 0x001fc20000000000 */
[----:B-1----:R-:W-:-:S04]  /*5d40*/  FADD R0, RZ, R25 ;  /* 0x00000019ff007221 */ /* 0x002fc80000000000 */
        /* <DEDUP_REMOVED lines=211> */
[----:B--2---:R-:W-:-:S04]  /*6a80*/  FADD R0, RZ, R131 ;  /* 0x00000083ff007221 */ /* 0x004fc80000000000 */
[----:B------:R3:W-:Y:S04]  /*6a90*/  STL [R1+0x3fc], R2 ;  /* 0x0003fc0201007387 */ /* 0x0007e80000100800 */
[----:B------:R4:W-:Y:S01]  /*6aa0*/  STL [R1+0x400], R0 ;  /* 0x0004000001007387 */ /* 0x0009e20000100800 */
[----:B---3--:R-:W-:-:S01]  /*6ab0*/  FADD R2, RZ, R132 ;  /* 0x00000084ff027221 */ /* 0x008fc20000000000 */
[----:B----4-:R-:W-:-:S04]  /*6ac0*/  FADD R0, RZ, R133 ;  /* 0x00000085ff007221 */ /* 0x010fc80000000000 */
[----:B------:R5:W-:Y:S04]  /*6ad0*/  STL [R1+0x404], R2 ;  /* 0x0004040201007387 */ /* 0x000be80000100800 */
[----:B------:R0:W-:Y:S01]  /*6ae0*/  STL [R1+0x408], R0 ;  /* 0x0004080001007387 */ /* 0x0001e20000100800 */
[----:B-----5:R-:W-:-:S01]  /*6af0*/  FADD R2, RZ, R134 ;  /* 0x00000086ff027221 */ /* 0x020fc20000000000 */
[----:B0-----:R-:W-:-:S04]  /*6b00*/  FADD R0, RZ, R135 ;  /* 0x00000087ff007221 */ /* 0x001fc80000000000 */
        /* <DEDUP_REMOVED lines=34> */
[----:B------:R-:W-:-:S05]  /*6d30*/  UMOV UR6, URZ ;  /* 0x0000003f00067c82 */ /* 0x000fca0008000000 */
.L_x_18:
[----:B------:R-:W-:-:S04]  /*6d40*/  UIADD3 UR14, UR5, 0x1, URZ ;  /* 0x00000001050e7890 */ /* 0x000fc8000fffe03f */
[----:B------:R-:W-:-:S04]  /*6d50*/  UISETP.NE.AND UP0, UPT, UR14, 0x7, UPT ;  /* 0x000000070e00788c */ /* 0x000fc8000bf05270 */
[----:B------:R-:W-:Y:S02]  /*6d60*/  USEL UR8, URZ, 0x1, UP0 ;  /* 0x000000013f087887 */ /* 0x000fe40008000000 */
[----:B------:R-:W-:Y:S02]  /*6d70*/  USEL UR14, UR14, URZ, UP0 ;  /* 0x0000003f0e0e7287 */ /* 0x000fe40008000000 */
[----:B------:R-:W-:-:S06]  /*6d80*/  ULOP3.LUT UR8, UR4, UR8, URZ, 0x3c, !UPT ;  /* 0x0000000804087292 */ /* 0x000fcc000f8e3c3f */
[----:B0-----:R-:W-:Y:S01]  /*6d90*/  IMAD.U32 R0, RZ, RZ, UR8 ;  /* 0x00000008ff007e24 */ /* 0x001fe2000f8e00ff */
[----:B------:R-:W-:-:S06]  /*6da0*/  UMOV UR8, 0x1 ;  /* 0x0000000100087882 */ /* 0x000fcc0000000000 */
.L_x_13:
[----:B------:R-:W-:-:S04]  /*6db0*/  UISETP.LT.AND UP0, UPT, UR9, 0x1, UPT ;  /* 0x000000010900788c */ /* 0x000fc8000bf01270 */
[----:B------:R-:W-:-:S04]  /*6dc0*/  USEL UR16, UR9, 0x1, UP0 ;  /* 0x0000000109107887 */ /* 0x000fc80008000000 */
[----:B------:R-:W-:-:S04]  /*6dd0*/  UIADD3 UR16, UR9, -UR16, URZ ;  /* 0x8000001009107290 */ /* 0x000fc8000fffe03f */
[----:B------:R-:W-:-:S06]  /*6de0*/  UISETP.GE.AND UP0, UPT, UR16, 0x1, UPT ;  /* 0x000000011000788c */ /* 0x000fcc000bf06270 */
[----:B------:R-:W-:-:S13]  /*6df0*/  PLOP3.LUT P0, PT, PT, PT, UP0, 0x80, 0x0 ;  /* 0x000000000000781c */ /* 0x000fda0003f0f008 */
[----:B------:R-:W-:Y:S05]  /*6e00*/  @!P0 BRA `(.L_x_19) ;  /* 0x0000006000508947 */ /* 0x000fea0003800000 */
[----:B------:R-:W-:Y:S01]  /*6e10*/  UMOV UR24, UR16 ;  /* 0x0000001000187c82 */ /* 0x000fe20008000000 */
[----:B------:R-:W-:Y:S01]  /*6e20*/  UMOV UR25, UR5 ;  /* 0x0000000500197c82 */ /* 0x000fe20008000000 */
[----:B------:R-:W-:-:S05]  /*6e30*/  ULDC UR26, c[0x0][0x50c] ;  /* 0x00014300001a7ab9 */ /* 0x000fca0000000800 */
.L_x_27:
[----:B------:R-:W-:-:S06]  /*6e40*/  UISETP.NE.AND UP0, UPT, UR23, 0x3, UPT ;  /* 0x000000031700788c */ /* 0x000fcc000bf05270 */
[----:B------:R-:W-:-:S13]  /*6e50*/  PLOP3.LUT P1, PT, PT, PT, UP0, 0x80, 0x0 ;  /* 0x000000000000781c */ /* 0x000fda0003f2f008 */
[----:B0-----:R-:W-:Y:S05]  /*6e60*/  @!P1 BRA `(.L_x_20) ;  /* 0x0000000000049947 */ /* 0x001fea0003800000 */
[----:B------:R-:W-:Y:S01]  /*6e70*/  BPT.TRAP 0x1 ;  /* 0x000000040000795c */ /* 0x000fe20000300000 */
.L_x_20:
[----:B------:R-:W0:Y:S01]  /*6e80*/  S2UR UR16, SR_CgaCtaId ;  /* 0x00000000001079c3 */ /* 0x000e220000008800 */
[----:B------:R-:W-:Y:S01]  /*6e90*/  UMOV UR11, 0x400 ;  /* 0x00000400000b7882 */ /* 0x000fe20000000000 */
[----:B------:R-:W-:Y:S01]  /*6ea0*/  SHF.L.U32 R2, R0, 0x1f, RZ ;  /* 0x0000001f00027819 */ /* 0x000fe200000006ff */
[----:B0-----:R-:W-:-:S04]  /*6eb0*/  ULEA UR11, UR16, UR11, 0x18 ;  /* 0x0000000b100b7291 */ /* 0x001fc8000f8ec03f */
[----:B------:R-:W-:-:S09]  /*6ec0*/  ULEA UR16, UR14, UR11, 0x3 ;  /* 0x0000000b0e107291 */ /* 0x000fd2000f8e183f */
[----:B------:R0:W1:Y:S01]  /*6ed0*/  SYNCS.PHASECHK.TRANS64.TRYWAIT P0, [UR16], R2 ;  /* 0x00000002ff0075a7 */ /* 0x0000620008000150 */
[----:B------:R-:W-:Y:S05]  /*6ee0*/  @!P1 BRA `(.L_x_21) ;  /* 0x0000000000049947 */ /* 0x000fea0003800000 */
[----:B------:R-:W-:Y:S01]  /*6ef0*/  BPT.TRAP 0x1 ;  /* 0x000000040000795c */ /* 0x000fe20000300000 */
.L_x_21:
[----:B-1----:R-:W-:Y:S05]  /*6f00*/  @P0 BRA `(.L_x_22) ;  /* 0x0000000000080947 */ /* 0x002fea0003800000 */
[----:B------:R-:W1:Y:S02]  /*6f10*/  SYNCS.PHASECHK.TRANS64.TRYWAIT P0, [UR16], R2 ;  /* 0x00000002ff0075a7 */ /* 0x000e640008000150 */
[----:B-1----:R-:W-:Y:S05]  /*6f20*/  @!P0 BRA `(.L_x_23) ;  /* 0x000001e4000c8947 */ /* 0x002fea0003800000 */
.L_x_22:
        /* <DEDUP_REMOVED lines=64> */
[----:B-1----:R-:W3:Y:S04]  /*7330*/  LDL.LU.64 R108, [R1] ;  /* 0x00000000016c7983 */ /* 0x002ee80000300a00 */
        /* <DEDUP_REMOVED lines=64> */
[----:B------:R-:W-:Y:S02]  /*7740*/  UISETP.NE.AND UP0, UPT, UR7, URZ, UPT ;  /* 0x0000003f0700728c */ /* 0x000fe4000bf05270 */
[----:B------:R-:W-:Y:S02]  /*7750*/  USHF.R.U32.HI UR16, URZ, 0x4, UR16 ;  /* 0x000000043f107899 */ /* 0x000fe40008011610 */
[----:B------:R-:W-:Y:S02]  /*7760*/  USEL UR8, UR8, URZ, !UP0 ;  /* 0x0000003f08087287 */ /* 0x000fe4000c000000 */
[----:B------:R-:W-:Y:S02]  /*7770*/  ULOP3.LUT UR16, UR16, 0x3fff, URZ, 0xc0, !UPT ;  /* 0x00003fff10107892 */ /* 0x000fe4000f8ec03f */
[----:B------:R-:W-:Y:S02]  /*7780*/  UISETP.NE.U32.AND UP0, UPT, UR8, URZ, UPT ;  /* 0x0000003f0800728c */ /* 0x000fe4000bf05070 */
[----:B------:R-:W-:-:S02]  /*7790*/  ULOP3.LUT UR7, UR12, 0x10000, URZ, 0xfc, !UPT ;  /* 0x000100000c077892 */ /* 0x000fc4000f8efc3f */
[----:B------:R-:W-:Y:S02]  /*77a0*/  ULOP3.LUT UR8, UR16, 0x10000, URZ, 0xfc, !UPT ;  /* 0x0001000010087892 */ /* 0x000fe4000f8efc3f */
[----:B------:R-:W-:Y:S02]  /*77b0*/  ULEA UR7, UR14, UR7, 0xa ;  /* 0x000000070e077291 */ /* 0x000fe4000f8e503f */
[----:B------:R-:W-:Y:S01]  /*77c0*/  ULEA UR8, UR14, UR8, 0xa ;  /* 0x000000080e087291 */ /* 0x000fe2000f8e503f */
[----:B------:R-:W-:Y:S01]  /*77d0*/  UMOV UR17, 0x80000020 ;  /* 0x8000002000117882 */ /* 0x000fe20000000000 */
[----:B------:R-:W-:-:S03]  /*77e0*/  UMOV UR19, 0x80000020 ;  /* 0x8000002000137882 */ /* 0x000fc60000000000 */
[----:B------:R-:W-:Y:S02]  /*77f0*/  UMOV UR16, UR7 ;  /* 0x0000000700107c82 */ /* 0x000fe40008000000 */
[----:B------:R-:W-:Y:S01]  /*7800*/  UMOV UR18, UR8 ;  /* 0x0000000800127c82 */ /* 0x000fe20008000000 */
[----:B---3--:R-:W-:-:S06]  /*7810*/  WARPGROUP.ARRIVE ;  /* 0x00000000000079c5 */ /* 0x008fcc0000000000 */
[----:B------:R-:W-:Y:S03]  /*7820*/  QGMMA.64x256x32.F32.E4M3.E4M3 R108, gdesc[UR16], R108, UP0, gsb0 ;  /* 0x03e00000106c79f3 */ /* 0x000fe6000b80086c */
        /* <DEDUP_REMOVED lines=65> */
[----:B-1----:R-:W3:Y:S04]  /*7c40*/  LDL.LU.64 R234, [R1+0x868] ;  /* 0x0008680001ea7983 */ /* 0x002ee80000300a00 */
[----:B------:R-:W4:Y:S04]  /*7c50*/  LDL.LU.64 R232, [R1+0x860] ;  /* 0x0008600001e87983 */ /* 0x000f280000300a00 */
[----:B------:R-:W2:Y:S04]  /*7c60*/  LDL.LU.64 R230, [R1+0x858] ;  /* 0x0008580001e67983 */ /* 0x000ea80000300a00 */
        /* <DEDUP_REMOVED lines=60> */
[----:B------:R-:W2:Y:S01]  /*8030*/  LDL.LU.64 R108, [R1+0x670] ;  /* 0x00067000016c7983 */ /* 0x000ea20000300a00 */
[----:B------:R-:W-:Y:S01]  /*8040*/  UIADD3 UR16, UR7, 0x200, URZ ;  /* 0x0000020007107890 */ /* 0x000fe2000fffe03f */
[----:B------:R-:W-:-:S02]  /*8050*/  UMOV UR17, 0x80000020 ;  /* 0x8000002000117882 */ /* 0x000fc40000000000 */
[----:B---3--:R-:W-:Y:S04]  /*8060*/  STL.64 [R1+0x668], R234 ;  /* 0x000668ea01007387 */ /* 0x008fe80000100a00 */
[----:B----4-:R-:W-:Y:S04]  /*8070*/  STL.64 [R1+0x660], R232 ;  /* 0x000660e801007387 */ /* 0x010fe80000100a00 */
[----:B--2---:R-:W-:Y:S04]  /*8080*/  STL.64 [R1+0x658], R230 ;  /* 0x000658e601007387 */ /* 0x004fe80000100a00 */
        /* <DEDUP_REMOVED lines=38> */
[----:B------:R-:W-:Y:S01]  /*82f0*/  STL.64 [R1+0x520], R152 ;  /* 0x0005209801007387 */ /* 0x000fe20000100a00 */
[----:B------:R-:W-:-:S06]  /*8300*/  WARPGROUP.ARRIVE ;  /* 0x00000000000079c5 */ /* 0x000fcc0000000000 */
[----:B------:R-:W-:Y:S03]  /*8310*/  QGMMA.64x256x32.F32.E4M3.E4M3 R24, gdesc[UR16], R24, UP0, gsb0 ;  /* 0x03e00000101879f3 */ /* 0x000fe6000b800818 */
        /* <DEDUP_REMOVED lines=23> */
[----:B-1----:R-:W2:Y:S04]  /*8490*/  LDL.LU.64 R108, [R1] ;  /* 0x00000000016c7983 */ /* 0x002ea80000300a00 */
        /* <DEDUP_REMOVED lines=63> */
[----:B------:R-:W-:-:S02]  /*8890*/  UIADD3 UR16, UR7, 0x2, URZ ;  /* 0x0000000207107890 */ /* 0x000fc4000fffe03f */
[----:B------:R-:W-:Y:S01]  /*88a0*/  UIADD3 UR18, UR8, 0x2, URZ ;  /* 0x0000000208127890 */ /* 0x000fe2000fffe03f */
[----:B------:R-:W-:Y:S01]  /*88b0*/  UMOV UR17, 0x80000020 ;  /* 0x8000002000117882 */ /* 0x000fe20000000000 */
[----:B------:R-:W-:Y:S01]  /*88c0*/  UMOV UR19, 0x80000020 ;  /* 0x8000002000137882 */ /* 0x000fe20000000000 */
[----:B--2---:R-:W-:-:S06]  /*88d0*/  WARPGROUP.ARRIVE ;  /* 0x00000000000079c5 */ /* 0x004fcc0000000000 */
[----:B------:R-:W-:Y:S03]  /*88e0*/  QGMMA.64x256x32.F32.E4M3.E4M3 R108, gdesc[UR16], R108, gsb0 ;  /* 0x03e00000106c79f3 */ /* 0x000fe6000800086c */
[----:B------:R-:W-:Y:S02]  /*88f0*/  WARPGROUP.DEPBAR.LE gsb0, 0x0 ;  /* 0x00008000000079c5 */ /* 0x000fe40000010000 */
[----:B------:R-:W-:Y:S01]  /*8900*/  STL.64 [R1], R108 ;  /* 0x0000006c01007387 */ /* 0x000fe20000100a00 */
[----:B0-----:R-:W-:-:S03]  /*8910*/  IMAD.MOV.U32 R2, RZ, RZ, R108 ;  /* 0x000000ffff027224 */ /* 0x001fc600078e006c */
        /* <DEDUP_REMOVED lines=63> */
[----:B0-----:R0:W5:Y:S04]  /*8d10*/  LDL.LU.64 R234, [R1+0x668] ;  /* 0x0006680001ea7983 */ /* 0x0011680000300a00 */
[----:B------:R0:W5:Y:S04]  /*8d20*/  LDL.LU.64 R232, [R1+0x660] ;  /* 0x0006600001e87983 */ /* 0x0001680000300a00 */
        /* <DEDUP_REMOVED lines=63> */
[----:B------:R-:W-:Y:S01]  /*9120*/  UMOV UR17, 0x80000020 ;  /* 0x8000002000117882 */ /* 0x000fe20000000000 */
[----:B------:R-:W-:-:S04]  /*9130*/  UIADD3 UR6, UR6, 0x2, URZ ;  /* 0x0000000206067890 */ /* 0x000fc8000fffe03f */
[----:B------:R-:W-:-:S04]  /*9140*/  UISETP.NE.AND UP0, UPT, UR6, UR26, UPT ;  /* 0x0000001a0600728c */ /* 0x000fc8000bf05270 */
[----:B------:R-:W-:-:S06]  /*9150*/  USEL UR7, URZ, 0x1, UP0 ;  /* 0x000000013f077887 */ /* 0x000fcc0008000000 */
[----:B------:R-:W-:Y:S01]  /*9160*/  ISETP.NE.AND P0, PT, RZ, UR7, PT ;  /* 0x00000007ff007c0c */ /* 0x000fe2000bf05270 */
[----:B--2---:R-:W-:-:S06]  /*9170*/  WARPGROUP.ARRIVE ;  /* 0x00000000000079c5 */ /* 0x004fcc0000000000 */
[----:B------:R-:W-:Y:S03]  /*9180*/  QGMMA.64x256x32.F32.E4M3.E4M3 R24, gdesc[UR16], R24, gsb0 ;  /* 0x03e00000101879f3 */ /* 0x000fe60008000818 */
[----:B------:R-:W-:-:S03]  /*9190*/  WARPGROUP.DEPBAR.LE gsb0, 0x0 ;  /* 0x00008000000079c5 */ /* 0x000fc60000010000 */
[----:B0-----:R-:W-:Y:S05]  /*91a0*/  @!P0 BRA `(.L_x_24) ;  /* 0x0000003c000c8947 */ /* 0x001fea0003800000 */
[----:B-----5:R0:W-:Y:S04]  /*91b0*/  STL [R1+0x698], R225 ;  /* 0x000698e101007387 */ /* 0x0201e80000100800 */
[----:B------:R1:W-:Y:S01]  /*91c0*/  STL [R1+0x694], R226 ;  /* 0x000694e201007387 */ /* 0x0003e20000100800 */
[----:B0-----:R-:W-:-:S03]  /*91d0*/  IMAD.MOV.U32 R225, RZ, RZ, R2 ;  /* 0x000000ffffe17224 */ /* 0x001fc600078e0002 */
[----:B-1----:R-:W2:Y:S04]  /*91e0*/  LDL R226, [R1+0x4] ;  /* 0x0000040001e27983 */ /* 0x002ea80000100800 */
[----:B------:R0:W-:Y:S04]  /*91f0*/  STL [R1+0x690], R227 ;  /* 0x000690e301007387 */ /* 0x0001e80000100800 */
[----:B0-----:R-:W3:Y:S04]  /*9200*/  LDL R227, [R1+0x8] ;  /* 0x0000080001e37983 */ /* 0x001ee80000100800 */
[----:B------:R0:W-:Y:S04]  /*9210*/  STL [R1+0x68c], R228 ;  /* 0x00068ce401007387 */ /* 0x0001e80000100800 */
[----:B0-----:R-:W4:Y:S04]  /*9220*/  LDL R228, [R1+0xc] ;  /* 0x00000c0001e47983 */ /* 0x001f280000100800 */
        /* <DEDUP_REMOVED lines=209> */
[----:B0-----:R-:W4:Y:S04]  /*9f40*/  LDL.LU R121, [R1+0x200] ;  /* 0x0002000001797983 */ /* 0x001f280000300800 */
        /* <DEDUP_REMOVED lines=14> */
[----:B------:R-:W4:Y:S04]  /*a030*/  LDL.LU R2, [R1+0x230] ;  /* 0x0002300001027983 */ /* 0x000f280000300800 */
        /* <DEDUP_REMOVED lines=38> */
[----:B------:R0:W-:Y:S01]  /*a2a0*/  STL [R1+0x47c], R148 ;  /* 0x00047c9401007387 */ /* 0x0001e20000100800 */
[----:B------:R-:W-:-:S03]  /*a2b0*/  FADD R3, R225, R3 ;  /* 0x00000003e1037221 */ /* 0x000fc60000000000 */
[----:B0-----:R-:W4:Y:S04]  /*a2c0*/  LDL.LU R148, [R1+0x214] ;  /* 0x0002140001947983 */ /* 0x001f280000300800 */
[----:B------:R0:W-:Y:S01]  /*a2d0*/  STL [R1+0x478], R149 ;  /* 0x0004789501007387 */ /* 0x0001e20000100800 */
[----:B--2---:R-:W-:-:S01]  /*a2e0*/  FADD R4, R226, R4 ;  /* 0x00000004e2047221 */ /* 0x004fc20000000000 */
[----:B---3--:R-:W-:Y:S02]  /*a2f0*/  FADD R5, R227, R5 ;  /* 0x00000005e3057221 */ /* 0x008fe40000000000 */
[----:B0-----:R-:W2:Y:S04]  /*a300*/  LDL R149, [R1+0x1f4] ;  /* 0x0001f40001957983 */ /* 0x001ea80000100800 */
[----:B------:R0:W-:Y:S01]  /*a310*/  STL [R1+0x474], R150 ;  /* 0x0004749601007387 */ /* 0x0001e20000100800 */
[----:B----4-:R-:W-:-:S01]  /*a320*/  FADD R6, R228, R6 ;  /* 0x00000006e4067221 */ /* 0x010fc20000000000 */
[----:B------:R-:W-:-:S02]  /*a330*/  FADD R7, R229, R7 ;  /* 0x00000007e5077221 */ /* 0x000fc40000000000 */
[----:B0-----:R-:W3:Y:S04]  /*a340*/  LDL R150, [R1+0x1c0] ;  /* 0x0001c00001967983 */ /* 0x001ee80000100800 */
[----:B------:R0:W-:Y:S01]  /*a350*/  STL [R1+0x470], R151 ;  /* 0x0004709701007387 */ /* 0x0001e20000100800 */
[----:B------:R-:W-:-:S01]  /*a360*/  FADD R8, R230, R8 ;  /* 0x00000008e6087221 */ /* 0x000fc20000000000 */
[----:B------:R-:W-:Y:S02]  /*a370*/  FADD R9, R231, R9 ;  /* 0x00000009e7097221 */ /* 0x000fe40000000000 */
[----:B0-----:R-:W4:Y:S04]  /*a380*/  LDL R151, [R1+0x1f0] ;  /* 0x0001f00001977983 */ /* 0x001f280000100800 */
[----:B------:R0:W-:Y:S01]  /*a390*/  STL [R1+0x46c], R0 ;  /* 0x00046c0001007387 */ /* 0x0001e20000100800 */
[----:B------:R-:W-:-:S01]  /*a3a0*/  FADD R10, R232, R10 ;  /* 0x0000000ae80a7221 */ /* 0x000fc20000000000 */
[----:B------:R-:W-:-:S02]  /*a3b0*/  FADD R11, R233, R11 ;  /* 0x0000000be90b7221 */ /* 0x000fc40000000000 */
[----:B0-----:R-:W2:Y:S04]  /*a3c0*/  LDL.LU R0, [R1+0x210] ;  /* 0x0002100001007983 */ /* 0x001ea80000300800 */
[----:B------:R-:W3:Y:S04]  /*a3d0*/  LDL.LU R225, [R1+0x698] ;  /* 0x0006980001e17983 */ /* 0x000ee80000300800 */
[----:B------:R-:W4:Y:S04]  /*a3e0*/  LDL.LU R226, [R1+0x694] ;  /* 0x0006940001e27983 */ /* 0x000f280000300800 */
[----:B------:R-:W2:Y:S04]  /*a3f0*/  LDL.LU R227, [R1+0x690] ;  /* 0x0006900001e37983 */ /* 0x000ea80000300800 */
[----:B------:R-:W2:Y:S04]  /*a400*/  LDL.LU R228, [R1+0x68c] ;  /* 0x00068c0001e47983 */ /* 0x000ea80000300800 */
[----:B------:R-:W2:Y:S01]  /*a410*/  LDL.LU R229, [R1+0x688] ;  /* 0x0006880001e57983 */ /* 0x000ea20000300800 */
[----:B------:R-:W-:-:S03]  /*a420*/  FADD R12, R234, R12 ;  /* 0x0000000cea0c7221 */ /* 0x000fc60000000000 */
[----:B------:R-:W2:Y:S01]  /*a430*/  LDL.LU R230, [R1+0x684] ;  /* 0x0006840001e67983 */ /* 0x000ea20000300800 */
[----:B------:R-:W-:-:S03]  /*a440*/  FADD R13, R235, R13 ;  /* 0x0000000deb0d7221 */ /* 0x000fc60000000000 */
[----:B------:R-:W2:Y:S04]  /*a450*/  LDL.LU R231, [R1+0x680] ;  /* 0x0006800001e77983 */ /* 0x000ea80000300800 */
[----:B------:R-:W2:Y:S04]  /*a460*/  LDL.LU R232, [R1+0x67c] ;  /* 0x00067c0001e87983 */ /* 0x000ea80000300800 */
[----:B------:R-:W2:Y:S04]  /*a470*/  LDL.LU R233, [R1+0x678] ;  /* 0x0006780001e97983 */ /* 0x000ea80000300800 */
[----:B------:R-:W2:Y:S04]  /*a480*/  LDL.LU R234, [R1+0x674] ;  /* 0x0006740001ea7983 */ /* 0x000ea80000300800 */
[----:B------:R-:W2:Y:S01]  /*a490*/  LDL.LU R235, [R1+0x670] ;  /* 0x0006700001eb7983 */ /* 0x000ea20000300800 */
[----:B------:R-:W-:-:S01]  /*a4a0*/  FADD R14, R24, R14 ;  /* 0x0000000e180e7221 */ /* 0x000fc20000000000 */
[----:B------:R-:W-:Y:S01]  /*a4b0*/  FADD R15, R25, R15 ;  /* 0x0000000f190f7221 */ /* 0x000fe20000000000 */
[----:B------:R-:W-:-:S01]  /*a4c0*/  FADD R16, R26, R16 ;  /* 0x000000101a107221 */ /* 0x000fc20000000000 */
[----:B------:R-:W2:Y:S01]  /*a4d0*/  LDL.LU R24, [R1+0x66c] ;  /* 0x00066c0001187983 */ /* 0x000ea20000300800 */
[----:B------:R-:W-:-:S01]  /*a4e0*/  FADD R17, R27, R17 ;  /* 0x000000111b117221 */ /* 0x000fc20000000000 */
[----:B------:R-:W-:-:S02]  /*a4f0*/  FADD R18, R28, R18 ;  /* 0x000000121c127221 */ /* 0x000fc40000000000 */
[----:B------:R-:W2:Y:S01]  /*a500*/  LDL.LU R25, [R1+0x668] ;  /* 0x0006680001197983 */ /* 0x000ea20000300800 */
[----:B------:R-:W-:-:S03]  /*a510*/  FADD R19, R29, R19 ;  /* 0x000000131d137221 */ /* 0x000fc60000000000 */
        /* <DEDUP_REMOVED lines=155> */
[----:B---3--:R-:W-:-:S03]  /*aed0*/  FADD R225, R107, R225 ;  /* 0x000000e16be17221 */ /* 0x008fc60000000000 */
[----:B------:R-:W3:Y:S01]  /*aee0*/  LDL.LU R104, [R1+0x52c] ;  /* 0x00052c0001687983 */ /* 0x000ee20000300800 */
[----:B----4-:R-:W-:-:S03]  /*aef0*/  FADD R226, R108, R226 ;  /* 0x000000e26ce27221 */ /* 0x010fc60000000000 */
[----:B------:R-:W4:Y:S01]  /*af00*/  LDL.LU R105, [R1+0x528] ;  /* 0x0005280001697983 */ /* 0x000f220000300800 */
[----:B--2---:R-:W-:-:S03]  /*af10*/  FADD R227, R109, R227 ;  /* 0x000000e36de37221 */ /* 0x004fc60000000000 */
        /* <DEDUP_REMOVED lines=15> */
[----:B------:R-:W-:-:S01]  /*b010*/  FADD R235, R117, R235 ;  /* 0x000000eb75eb7221 */ /* 0x000fc20000000000 */
[----:B------:R-:W-:Y:S02]  /*b020*/  FADD R121, R120, R121 ;  /* 0x0000007978797221 */ /* 0x000fe40000000000 */
[----:B------:R-:W2:Y:S01]  /*b030*/  LDL.LU R114, [R1+0x504] ;  /* 0x0005040001727983 */ /* 0x000ea20000300800 */
[----:B------:R-:W-:-:S03]  /*b040*/  FADD R236, R118, R236 ;  /* 0x000000ec76ec7221 */ /* 0x000fc60000000000 */
[----:B------:R-:W2:Y:S01]  /*b050*/  LDL.LU R115, [R1+0x500] ;  /* 0x0005000001737983 */ /* 0x000ea20000300800 */
[----:B------:R-:W-:-:S03]  /*b060*/  FADD R237, R119, R237 ;  /* 0x000000ed77ed7221 */ /* 0x000fc60000000000 */
[----:B------:R-:W2:Y:S01]  /*b070*/  LDL.LU R116, [R1+0x4fc] ;  /* 0x0004fc0001747983 */ /* 0x000ea20000300800 */
[----:B------:R-:W-:-:S03]  /*b080*/  FADD R123, R122, R123 ;  /* 0x0000007b7a7b7221 */ /* 0x000fc60000000000 */
[----:B------:R-:W2:Y:S04]  /*b090*/  LDL.LU R117, [R1+0x4f8] ;  /* 0x0004f80001757983 */ /* 0x000ea80000300800 */
[----:B------:R-:W2:Y:S01]  /*b0a0*/  LDL.LU R118, [R1+0x4f4] ;  /* 0x0004f40001767983 */ /* 0x000ea20000300800 */
[----:B------:R-:W-:-:S03]  /*b0b0*/  FADD R125, R124, R125 ;  /* 0x0000007d7c7d7221 */ /* 0x000fc60000000000 */
[----:B------:R-:W2:Y:S04]  /*b0c0*/  LDL.LU R119, [R1+0x4f0] ;  /* 0x0004f00001777983 */ /* 0x000ea80000300800 */
[----:B------:R-:W2:Y:S04]  /*b0d0*/  LDL.LU R120, [R1+0x4ec] ;  /* 0x0004ec0001787983 */ /* 0x000ea80000300800 */
[----:B------:R0:W-:Y:S01]  /*b0e0*/  STL [R1+0x200], R121 ;  /* 0x0002007901007387 */ /* 0x0001e20000100800 */
[----:B------:R-:W-:-:S01]  /*b0f0*/  FADD R127, R126, R127 ;  /* 0x0000007f7e7f7221 */ /* 0x000fc20000000000 */
[----:B------:R-:W-:Y:S01]  /*b100*/  FADD R0, R128, R0 ;  /* 0x0000000080007221 */ /* 0x000fe20000000000 */
[----:B------:R-:W-:-:S01]  /*b110*/  FADD R148, R150, R148 ;  /* 0x0000009496947221 */ /* 0x000fc20000000000 */
[----:B0-----:R-:W2:Y:S04]  /*b120*/  LDL.LU R121, [R1+0x4e8] ;  /* 0x0004e80001797983 */ /* 0x001ea80000300800 */
        /* <DEDUP_REMOVED lines=9> */
[----:B------:R-:W-:-:S02]  /*b1c0*/  FADD R136, R137, R136 ;  /* 0x0000008889887221 */ /* 0x000fc40000000000 */
[----:B0-----:R-:W2:Y:S04]  /*b1d0*/  LDL.LU R125, [R1+0x4d8] ;  /* 0x0004d800017d7983 */ /* 0x001ea80000300800 */
[----:B------:R-:W2:Y:S04]  /*b1e0*/  LDL.LU R126, [R1+0x4d4] ;  /* 0x0004d400017e7983 */ /* 0x000ea80000300800 */
[----:B------:R0:W-:Y:S01]  /*b1f0*/  STL [R1+0x20c], R127 ;  /* 0x00020c7f01007387 */ /* 0x0001e20000100800 */
[----:B------:R-:W-:-:S01]  /*b200*/  FADD R132, R134, R132 ;  /* 0x0000008486847221 */ /* 0x000fc20000000000 */
[----:B------:R-:W-:-:S02]  /*b210*/  FADD R2, R130, R2 ;  /* 0x0000000282027221 */ /* 0x000fc40000000000 */
[----:B0-----:R-:W2:Y:S04]  /*b220*/  LDL.LU R127, [R1+0x4d0] ;  /* 0x0004d000017f7983 */ /* 0x001ea80000300800 */
[----:B------:R-:W2:Y:S04]  /*b230*/  LDL.LU R128, [R1+0x4cc] ;  /* 0x0004cc0001807983 */ /* 0x000ea80000300800 */
[----:B------:R-:W-:Y:S04]  /*b240*/  STL [R1+0x210], R0 ;  /* 0x0002100001007387 */ /* 0x000fe80000100800 */
[----:B------:R-:W-:Y:S04]  /*b250*/  STL [R1+0x214], R148 ;  /* 0x0002149401007387 */ /* 0x000fe80000100800 */
[----:B------:R-:W-:Y:S04]  /*b260*/  STL [R1+0x218], R144 ;  /* 0x0002189001007387 */ /* 0x000fe80000100800 */
[----:B------:R-:W-:Y:S04]  /*b270*/  STL [R1+0x21c], R142 ;  /* 0x00021c8e01007387 */ /* 0x000fe80000100800 */
[----:B------:R-:W-:Y:S04]  /*b280*/  STL [R1+0x220], R140 ;  /* 0x0002208c01007387 */ /* 0x000fe80000100800 */
[----:B------:R-:W-:Y:S04]  /*b290*/  STL [R1+0x224], R138 ;  /* 0x0002248a01007387 */ /* 0x000fe80000100800 */
[----:B------:R-:W3:Y:S04]  /*b2a0*/  LDL.LU R130, [R1+0x234] ;  /* 0x0002340001827983 */ /* 0x000ee80000300800 */
[----:B------:R-:W-:Y:S04]  /*b2b0*/  STL [R1+0x228], R136 ;  /* 0x0002288801007387 */ /* 0x000fe80000100800 */
[----:B------:R0:W-:Y:S04]  /*b2c0*/  STL [R1+0x22c], R132 ;  /* 0x00022c8401007387 */ /* 0x0001e80000100800 */
[----:B0-----:R-:W4:Y:S04]  /*b2d0*/  LDL.LU R132, [R1+0x238] ;  /* 0x0002380001847983 */ /* 0x001f280000300800 */
[----:B------:R-:W2:Y:S04]  /*b2e0*/  LDL.LU R134, [R1+0x23c] ;  /* 0x00023c0001867983 */ /* 0x000ea80000300800 */
[----:B------:R0:W-:Y:S04]  /*b2f0*/  STL [R1+0x230], R2 ;  /* 0x0002300201007387 */ /* 0x0001e80000100800 */
[----:B------:R-:W2:Y:S04]  /*b300*/  LDL.LU R136, [R1+0x240] ;  /* 0x0002400001887983 */ /* 0x000ea80000300800 */
        /* <DEDUP_REMOVED lines=11> */
[----:B0-----:R-:W2:Y:S04]  /*b3c0*/  LDL.LU R2, [R1+0x270] ;  /* 0x0002700001027983 */ /* 0x001ea80000300800 */
[----:B------:R-:W2:Y:S01]  /*b3d0*/  LDL.LU R0, [R1+0x274] ;  /* 0x0002740001007983 */ /* 0x000ea20000300800 */
[----:B---3--:R-:W-:-:S03]  /*b3e0*/  FADD R130, R129, R130 ;  /* 0x0000008281827221 */ /* 0x008fc60000000000 */
[----:B------:R-:W3:Y:S04]  /*b3f0*/  LDL.LU R129, [R1+0x4c8] ;  /* 0x0004c80001817983 */ /* 0x000ee80000300800 */
[----:B------:R0:W-:Y:S04]  /*b400*/  STL [R1+0x234], R130 ;  /* 0x0002348201007387 */ /* 0x0001e80000100800 */
[----:B0-----:R-:W3:Y:S01]  /*b410*/  LDL.LU R130, [R1+0x4c4] ;  /* 0x0004c40001827983 */ /* 0x001ee20000300800 */
[----:B----4-:R-:W-:-:S03]  /*b420*/  FADD R132, R131, R132 ;  /* 0x0000008483847221 */ /* 0x010fc60000000000 */
[----:B------:R-:W4:Y:S01]  /*b430*/  LDL.LU R131, [R1+0x4c0] ;  /* 0x0004c00001837983 */ /* 0x000f220000300800 */
[----:B--2---:R-:W-:-:S03]  /*b440*/  FADD R134, R133, R134 ;  /* 0x0000008685867221 */ /* 0x004fc60000000000 */
[----:B------:R0:W-:Y:S01]  /*b450*/  STL [R1+0x238], R132 ;  /* 0x0002388401007387 */ /* 0x0001e20000100800 */
[----:B------:R-:W-:-:S03]  /*b460*/  FADD R136, R135, R136 ;  /* 0x0000008887887221 */ /* 0x000fc60000000000 */
[----:B0-----:R-:W2:Y:S01]  /*b470*/  LDL.LU R132, [R1+0x4bc] ;  /* 0x0004bc0001847983 */ /* 0x001ea20000300800 */
[----:B------:R-:W-:-:S03]  /*b480*/  FADD R150, R151, R150 ;  /* 0x0000009697967221 */ /* 0x000fc60000000000 */
[----:B------:R-:W2:Y:S01]  /*b490*/  LDL.LU R133, [R1+0x4b8] ;  /* 0x0004b80001857983 */ /* 0x000ea20000300800 */
[----:B------:R-:W-:-:S03]  /*b4a0*/  FADD R148, R149, R148 ;  /* 0x0000009495947221 */ /* 0x000fc60000000000 */
[----:B------:R0:W-:Y:S01]  /*b4b0*/  STL [R1+0x23c], R134 ;  /* 0x00023c8601007387 */ /* 0x0001e20000100800 */
[----:B------:R-:W-:-:S01]  /*b4c0*/  FADD R146, R147, R146 ;  /* 0x0000009293927221 */ /* 0x000fc20000000000 */
[----:B------:R-:W-:Y:S02]  /*b4d0*/  FADD R144, R145, R144 ;  /* 0x0000009091907221 */ /* 0x000fe40000000000 */
[----:B0-----:R-:W2:Y:S01]  /*b4e0*/  LDL.LU R134, [R1+0x4b4] ;  /* 0x0004b40001867983 */ /* 0x001ea20000300800 */
[----:B------:R-:W-:-:S03]  /*b4f0*/  FADD R143, R24, R143 ;  /* 0x0000008f188f7221 */ /* 0x000fc60000000000 */
[----:B------:R-:W2:Y:S01]  /*b500*/  LDL.LU R135, [R1+0x4b0] ;  /* 0x0004b00001877983 */ /* 0x000ea20000300800 */
[----:B------:R-:W-:-:S03]  /*b510*/  FADD R142, R25, R142 ;  /* 0x0000008e198e7221 */ /* 0x000fc60000000000 */
[----:B------:R0:W-:Y:S01]  /*b520*/  STL [R1+0x240], R136 ;  /* 0x0002408801007387 */ /* 0x0001e20000100800 */
[----:B------:R-:W-:-:S01]  /*b530*/  FADD R141, R26, R141 ;  /* 0x0000008d1a8d7221 */ /* 0x000fc20000000000 */
[----:B------:R-:W-:Y:S01]  /*b540*/  FADD R140, R27, R140 ;  /* 0x0000008c1b8c7221 */ /* 0x000fe20000000000 */
[----:B------:R-:W-:-:S01]  /*b550*/  FADD R139, R28, R139 ;  /* 0x0000008b1c8b7221 */ /* 0x000fc20000000000 */
[----:B0-----:R-:W2:Y:S01]  /*b560*/  LDL.LU R136, [R1+0x4ac] ;  /* 0x0004ac0001887983 */ /* 0x001ea20000300800 */
[----:B------:R-:W-:-:S03]  /*b570*/  FADD R138, R29, R138 ;  /* 0x0000008a1d8a7221 */ /* 0x000fc60000000000 */
[----:B------:R0:W-:Y:S01]  /*b580*/  STL [R1+0x244], R150 ;  /* 0x0002449601007387 */ /* 0x0001e20000100800 */
[----:B------:R-:W-:-:S03]  /*b590*/  FADD R137, R30, R137 ;  /* 0x000000891e897221 */ /* 0x000fc60000000000 */
[----:B------:R1:W-:Y:S01]  /*b5a0*/  STL [R1+0x248], R148 ;  /* 0x0002489401007387 */ /* 0x0003e20000100800 */
[----:B------:R-:W-:-:S03]  /*b5b0*/  FADD R2, R31, R2 ;  /* 0x000000021f027221 */ /* 0x000fc60000000000 */
[----:B------:R1:W-:Y:S01]  /*b5c0*/  STL [R1+0x24c], R146 ;  /* 0x00024c9201007387 */ /* 0x0003e20000100800 */
[----:B------:R-:W-:-:S03]  /*b5d0*/  FADD R0, R32, R0 ;  /* 0x0000000020007221 */ /* 0x000fc60000000000 */
[----:B------:R1:W-:Y:S04]  /*b5e0*/  STL [R1+0x250], R144 ;  /* 0x0002509001007387 */ /* 0x0003e80000100800 */
[----:B------:R1:W-:Y:S04]  /*b5f0*/  STL [R1+0x254], R143 ;  /* 0x0002548f01007387 */ /* 0x0003e80000100800 */
[----:B------:R1:W-:Y:S04]  /*b600*/  STL [R1+0x258], R142 ;  /* 0x0002588e01007387 */ /* 0x0003e80000100800 */
[----:B------:R1:W-:Y:S04]  /*b610*/  STL [R1+0x25c], R141 ;  /* 0x00025c8d01007387 */ /* 0x0003e80000100800 */
[----:B------:R1:W-:Y:S04]  /*b620*/  STL [R1+0x260], R140 ;  /* 0x0002608c01007387 */ /* 0x0003e80000100800 */
[----:B------:R1:W-:Y:S04]  /*b630*/  STL [R1+0x264], R139 ;  /* 0x0002648b01007387 */ /* 0x0003e80000100800 */
[----:B------:R1:W-:Y:S04]  /*b640*/  STL [R1+0x268], R138 ;  /* 0x0002688a01007387 */ /* 0x0003e80000100800 */
[----:B------:R-:W3:Y:S04]  /*b650*/  LDL.LU R151, [R1+0x278] ;  /* 0x0002780001977983 */ /* 0x000ee80000300800 */
[----:B------:R1:W-:Y:S04]  /*b660*/  STL [R1+0x26c], R137 ;  /* 0x00026c8901007387 */ /* 0x0003e80000100800 */
[----:B0-----:R-:W4:Y:S04]  /*b670*/  LDL.LU R150, [R1+0x27c] ;  /* 0x00027c0001967983 */ /* 0x001f280000300800 */
[----:B------:R0:W-:Y:S04]  /*b680*/  STL [R1+0x270], R2 ;  /* 0x0002700201007387 */ /* 0x0001e80000100800 */
[----:B------:R-:W2:Y:S04]  /*b690*/  LDL.LU R149, [R1+0x280] ;  /* 0x0002800001957983 */ /* 0x000ea80000300800 */
[----:B------:R0:W-:Y:S04]  /*b6a0*/  STL [R1+0x274], R0 ;  /* 0x0002740001007387 */ /* 0x0001e80000100800 */
[----:B-1----:R-:W2:Y:S04]  /*b6b0*/  LDL.LU R148, [R1+0x284] ;  /* 0x0002840001947983 */ /* 0x002ea80000300800 */
        /* <DEDUP_REMOVED lines=13> */
[----:B---3--:R-:W-:-:S05]  /*b790*/  FADD R151, R33, R151 ;  /* 0x0000009721977221 */ /* 0x008fca0000000000 */
[----:B------:R0:W-:Y:S01]  /*b7a0*/  STL [R1+0x278], R151 ;  /* 0x0002789701007387 */ /* 0x0001e20000100800 */
[----:B----4-:R-:W-:-:S05]  /*b7b0*/  FADD R150, R34, R150 ;  /* 0x0000009622967221 */ /* 0x010fca0000000000 */
[----:B------:R1:W-:Y:S01]  /*b7c0*/  STL [R1+0x27c], R150 ;  /* 0x00027c9601007387 */ /* 0x0003e20000100800 */
[----:B--2---:R-:W-:-:S05]  /*b7d0*/  FADD R149, R35, R149 ;  /* 0x0000009523957221 */ /* 0x004fca0000000000 */
[----:B------:R2:W-:Y:S01]  /*b7e0*/  STL [R1+0x280], R149 ;  /* 0x0002809501007387 */ /* 0x0005e20000100800 */
[----:B------:R-:W-:-:S01]  /*b7f0*/  FADD R148, R36, R148 ;  /* 0x0000009424947221 */ /* 0x000fc20000000000 */
[----:B------:R-:W-:-:S04]  /*b800*/  FADD R147, R37, R147 ;  /* 0x0000009325937221 */ /* 0x000fc80000000000 */
[----:B------:R3:W-:Y:S01]  /*b810*/  STL [R1+0x284], R148 ;  /* 0x0002849401007387 */ /* 0x0007e20000100800 */
[----:B------:R-:W-:-:S03]  /*b820*/  FADD R146, R38, R146 ;  /* 0x0000009226927221 */ /* 0x000fc60000000000 */
        /* <DEDUP_REMOVED lines=20> */
[----:B0-----:R-:W4:Y:S01]  /*b970*/  LDL.LU R151, [R1+0x2bc] ;  /* 0x0002bc0001977983 */ /* 0x001f220000300800 */
[----:B------:R-:W-:-:S03]  /*b980*/  FADD R0, R49, R0 ;  /* 0x0000000031007221 */ /* 0x000fc60000000000 */
[----:B------:R0:W-:Y:S04]  /*b990*/  STL [R1+0x2b0], R137 ;  /* 0x0002b08901007387 */ /* 0x0001e80000100800 */
[----:B-1----:R-:W4:Y:S04]  /*b9a0*/  LDL.LU R150, [R1+0x2c0] ;  /* 0x0002c00001967983 */ /* 0x002f280000300800 */
[----:B------:R1:W-:Y:S04]  /*b9b0*/  STL [R1+0x2b4], R2 ;  /* 0x0002b40201007387 */ /* 0x0003e80000100800 */
[----:B--2---:R-:W2:Y:S04]  /*b9c0*/  LDL.LU R149, [R1+0x2c4] ;  /* 0x0002c40001957983 */ /* 0x004ea80000300800 */
[----:B------:R1:W-:Y:S04]  /*b9d0*/  STL [R1+0x2b8], R0 ;  /* 0x0002b80001007387 */ /* 0x0003e80000100800 */
[----:B---3--:R-:W3:Y:S04]  /*b9e0*/  LDL.LU R148, [R1+0x2c8] ;  /* 0x0002c80001947983 */ /* 0x008ee80000300800 */
[----:B----4-:R-:W4:Y:S04]  /*b9f0*/  LDL.LU R147, [R1+0x2cc] ;  /* 0x0002cc0001937983 */ /* 0x010f280000300800 */
[----:B------:R-:W4:Y:S04]  /*ba00*/  LDL.LU R146, [R1+0x2d0] ;  /* 0x0002d00001927983 */ /* 0x000f280000300800 */
        /* <DEDUP_REMOVED lines=8> */
[----:B0-----:R-:W4:Y:S04]  /*ba90*/  LDL.LU R137, [R1+0x2f4] ;  /* 0x0002f40001897983 */ /* 0x001f280000300800 */
[----:B-1----:R-:W4:Y:S04]  /*baa0*/  LDL.LU R2, [R1+0x2f8] ;  /* 0x0002f80001027983 */ /* 0x002f280000300800 */
[----:B------:R-:W4:Y:S01]  /*bab0*/  LDL.LU R0, [R1+0x2fc] ;  /* 0x0002fc0001007983 */ /* 0x000f220000300800 */
[----:B------:R-:W-:-:S01]  /*bac0*/  FADD R151, R50, R151 ;  /* 0x0000009732977221 */ /* 0x000fc20000000000 */
[----:B------:R-:W-:-:S04]  /*bad0*/  FADD R150, R51, R150 ;  /* 0x0000009633967221 */ /* 0x000fc80000000000 */
[----:B------:R0:W-:Y:S01]  /*bae0*/  STL [R1+0x2bc], R151 ;  /* 0x0002bc9701007387 */ /* 0x0001e20000100800 */
[----:B--2---:R-:W-:-:S03]  /*baf0*/  FADD R149, R52, R149 ;  /* 0x0000009534957221 */ /* 0x004fc60000000000 */
[----:B------:R1:W-:Y:S01]  /*bb00*/  STL [R1+0x2c0], R150 ;  /* 0x0002c09601007387 */ /* 0x0003e20000100800 */
[----:B---3--:R-:W-:-:S03]  /*bb10*/  FADD R148, R53, R148 ;  /* 0x0000009435947221 */ /* 0x008fc60000000000 */
[----:B------:R2:W-:Y:S01]  /*bb20*/  STL [R1+0x2c4], R149 ;  /* 0x0002c49501007387 */ /* 0x0005e20000100800 */
[----:B----4-:R-:W-:-:S03]  /*bb30*/  FADD R147, R54, R147 ;  /* 0x0000009336937221 */ /* 0x010fc60000000000 */
        /* <DEDUP_REMOVED lines=198> */
[----:B------:R-:W-:Y:S01]  /*c7a0*/  STL [R1+0x3cc], R151 ;  /* 0x0003cc9701007387 */ /* 0x000fe20000100800 */
[----:B--2---:R-:W-:-:S03]  /*c7b0*/  FADD R149, R120, R149 ;  /* 0x0000009578957221 */ /* 0x004fc60000000000 */
[----:B------:R-:W-:Y:S01]  /*c7c0*/  STL [R1+0x3d0], R150 ;  /* 0x0003d09601007387 */ /* 0x000fe20000100800 */
[----:B---3--:R-:W-:-:S03]  /*c7d0*/  FADD R148, R121, R148 ;  /* 0x0000009479947221 */ /* 0x008fc60000000000 */
[----:B------:R-:W-:Y:S01]  /*c7e0*/  STL [R1+0x3d4], R149 ;  /* 0x0003d49501007387 */ /* 0x000fe20000100800 */
[----:B----4-:R-:W-:-:S03]  /*c7f0*/  FADD R147, R122, R147 ;  /* 0x000000937a937221 */ /* 0x010fc60000000000 */
[----:B------:R-:W-:Y:S01]  /*c800*/  STL [R1+0x3d8], R148 ;  /* 0x0003d89401007387 */ /* 0x000fe20000100800 */
[----:B------:R-:W-:-:S03]  /*c810*/  FADD R146, R123, R146 ;  /* 0x000000927b927221 */ /* 0x000fc60000000000 */
        /* <DEDUP_REMOVED lines=18> */
[----:B------:R-:W-:Y:S04]  /*c940*/  STL [R1+0x400], R138 ;  /* 0x0004008a01007387 */ /* 0x000fe80000100800 */
[----:B------:R0:W-:Y:S04]  /*c950*/  STL [R1+0x404], R137 ;  /* 0x0004048901007387 */ /* 0x0001e80000100800 */
[----:B0-----:R-:W2:Y:S01]  /*c960*/  LDL.LU R137, [R1+0x410] ;  /* 0x0004100001897983 */ /* 0x001ea20000300800 */
[----:B------:R-:W-:-:S01]  /*c970*/  FADD R2, R133, R2 ;  /* 0x0000000285027221 */ /* 0x000fc20000000000 */
[----:B------:R-:W-:-:S02]  /*c980*/  FADD R0, R134, R0 ;  /* 0x0000000086007221 */ /* 0x000fc40000000000 */
[----:B------:R-:W3:Y:S04]  /*c990*/  LDL.LU R138, [R1+0x414] ;  /* 0x00041400018a7983 */ /* 0x000ee80000300800 */
[----:B------:R-:W-:Y:S04]  /*c9a0*/  STL [R1+0x408], R2 ;  /* 0x0004080201007387 */ /* 0x000fe80000100800 */
[----:B------:R-:W4:Y:S04]  /*c9b0*/  LDL.LU R139, [R1+0x418] ;  /* 0x00041800018b7983 */ /* 0x000f280000300800 */
[----:B------:R0:W-:Y:S04]  /*c9c0*/  STL [R1+0x40c], R0 ;  /* 0x00040c0001007387 */ /* 0x0001e80000100800 */
        /* <DEDUP_REMOVED lines=13> */
[----:B------:R-:W4:Y:S01]  /*caa0*/  LDL.LU R2, [R1+0x450] ;  /* 0x0004500001027983 */ /* 0x000f220000300800 */
[----:B--2---:R-:W-:-:S05]  /*cab0*/  FADD R137, R135, R137 ;  /* 0x0000008987897221 */ /* 0x004fca0000000000 */
[----:B------:R0:W-:Y:S04]  /*cac0*/  STL [R1+0x410], R137 ;  /* 0x0004108901007387 */ /* 0x0001e80000100800 */
[----:B0-----:R-:W4:Y:S01]  /*cad0*/  LDL.LU R137, [R1+0x4a8] ;  /* 0x0004a80001897983 */ /* 0x001f220000300800 */
[----:B---3--:R-:W-:-:S05]  /*cae0*/  FADD R138, R136, R138 ;  /* 0x0000008a888a7221 */ /* 0x008fca0000000000 */
[----:B------:R0:W-:Y:S04]  /*caf0*/  STL [R1+0x414], R138 ;  /* 0x0004148a01007387 */ /* 0x0001e80000100800 */
[----:B0-----:R-:W2:Y:S01]  /*cb00*/  LDL.LU R138, [R1+0x4a4] ;  /* 0x0004a400018a7983 */ /* 0x001ea20000300800 */
[----:B----4-:R-:W-:-:S05]  /*cb10*/  FADD R139, R137, R139 ;  /* 0x0000008b898b7221 */ /* 0x010fca0000000000 */
[----:B------:R0:W-:Y:S04]  /*cb20*/  STL [R1+0x418], R139 ;  /* 0x0004188b01007387 */ /* 0x0001e80000100800 */
[----:B0-----:R-:W3:Y:S01]  /*cb30*/  LDL.LU R139, [R1+0x4a0] ;  /* 0x0004a000018b7983 */ /* 0x001ee20000300800 */
[----:B--2---:R-:W-:-:S05]  /*cb40*/  FADD R140, R138, R140 ;  /* 0x0000008c8a8c7221 */ /* 0x004fca0000000000 */
[----:B------:R0:W-:Y:S04]  /*cb50*/  STL [R1+0x41c], R140 ;  /* 0x00041c8c01007387 */ /* 0x0001e80000100800 */
[----:B0-----:R-:W2:Y:S01]  /*cb60*/  LDL.LU R140, [R1+0x49c] ;  /* 0x00049c00018c7983 */ /* 0x001ea20000300800 */
[----:B---3--:R-:W-:-:S05]  /*cb70*/  FADD R141, R139, R141 ;  /* 0x0000008d8b8d7221 */ /* 0x008fca0000000000 */
        /* <DEDUP_REMOVED lines=34> */
[----:B0-----:R0:W5:Y:S01]  /*cda0*/  LDL.LU R0, [R1+0x46c] ;  /* 0x00046c0001007983 */ /* 0x0011620000300800 */
[----:B------:R-:W-:Y:S01]  /*cdb0*/  UMOV UR6, URZ ;  /* 0x0000003f00067c82 */ /* 0x000fe20008000000 */
[----:B---3--:R-:W-:-:S05]  /*cdc0*/  FADD R2, R2, R151 ;  /* 0x0000009702027221 */ /* 0x008fca0000000000 */
[----:B------:R0:W-:Y:S02]  /*cdd0*/  STL [R1+0x450], R2 ;  /* 0x0004500201007387 */ /* 0x0001e40000100800 */
.L_x_24:
[----:B------:R-:W-:Y:S05]  /*cde0*/  @!P1 BRA `(.L_x_25) ;  /* 0x0000000000049947 */ /* 0x000fea0003800000 */
[----:B------:R-:W-:Y:S01]  /*cdf0*/  BPT.TRAP 0x1 ;  /* 0x000000040000795c */ /* 0x000fe20000300000 */
.L_x_25:
[----:B------:R-:W-:Y:S02]  /*ce00*/  UISETP.GT.U32.AND UP0, UPT, UR13, 0x1, UPT ;  /* 0x000000010d00788c */ /* 0x000fe4000bf04070 */
[----:B------:R-:W-:-:S04]  /*ce10*/  ULEA UR8, UR25, UR11, 0x3 ;  /* 0x0000000b19087291 */ /* 0x000fc8000f8e183f */
[----:B------:R-:W-:Y:S01]  /*ce20*/  UIADD3 UR8, UR8, 0x38, URZ ;  /* 0x0000003808087890 */ /* 0x000fe2000fffe03f */
[----:B------:R-:W-:-:S03]  /*ce30*/  PLOP3.LUT P0, PT, PT, PT, UP0, 0x80, 0x0 ;  /* 0x000000000000781c */ /* 0x000fc60003f0f008 */
[----:B------:R-:W-:-:S09]  /*ce40*/  UPRMT UR8, URZ, 0x654, UR8 ;  /* 0x000006543f087896 */ /* 0x000fd20008000008 */
[----:B------:R-:W-:Y:S01]  /*ce50*/  SYNCS.ARRIVE.TRANS64.RED.A1T0 RZ, [UR8], RZ ;  /* 0x000000ffffff79a7 */ /* 0x000fe20008100408 */
[----:B------:R-:W-:Y:S05]  /*ce60*/  @P0 BRA `(.L_x_26) ;  /* 0x0000000000040947 */ /* 0x000fea0003800000 */
[----:B------:R-:W-:Y:S01]  /*ce70*/  BPT.TRAP 0x1 ;  /* 0x000000040000795c */ /* 0x000fe20000300000 */
.L_x_26:
[----:B------:R-:W-:Y:S02]  /*ce80*/  UISETP.GT.AND UP2, UPT, UR24, 0x1, UPT ;  /* 0x000000011800788c */ /* 0x000fe4000bf44270 */
[----:B------:R-:W-:Y:S02]  /*ce90*/  UIADD3 UR14, UR14, 0x1, URZ ;  /* 0x000000010e0e7890 */ /* 0x000fe4000fffe03f */
[----:B------:R-:W-:Y:S02]  /*cea0*/  UIADD3 UR25, UR25, 0x1, URZ ;  /* 0x0000000119197890 */ /* 0x000fe4000fffe03f */
[----:B------:R-:W-:Y:S01]  /*ceb0*/  PLOP3.LUT P0, PT, PT, PT, UP2, 0x80, 0x0 ;  /* 0x000000000000781c */ /* 0x000fe20003f0f028 */
[----:B------:R-:W-:Y:S02]  /*cec0*/  UISETP.NE.AND UP0, UPT, UR14, 0x7, UPT ;  /* 0x000000070e00788c */ /* 0x000fe4000bf05270 */
[----:B------:R-:W-:Y:S02]  /*ced0*/  UISETP.NE.AND UP1, UPT, UR25, 0x7, UPT ;  /* 0x000000071900788c */ /* 0x000fe4000bf25270 */
[----:B------:R-:W-:-:S02]  /*cee0*/  USEL UR8, URZ, 0x1, UP0 ;  /* 0x000000013f087887 */ /* 0x000fc40008000000 */
[----:B------:R-:W-:Y:S02]  /*cef0*/  UIADD3 UR24, UR24, -0x1, URZ ;  /* 0xffffffff18187890 */ /* 0x000fe4000fffe03f */
[----:B------:R-:W-:Y:S02]  /*cf00*/  USEL UR14, UR14, URZ, UP0 ;  /* 0x0000003f0e0e7287 */ /* 0x000fe40008000000 */
[----:B-----5:R-:W-:Y:S01]  /*cf10*/  LOP3.LUT R0, R0, UR8, RZ, 0x3c, !PT ;  /* 0x0000000800007c12 */ /* 0x020fe2000f8e3cff */
[----:B------:R-:W-:Y:S01]  /*cf20*/  USEL UR25, UR25, URZ, UP1 ;  /* 0x0000003f19197287 */ /* 0x000fe20008800000 */
[----:B------:R-:W-:Y:S01]  /*cf30*/  UMOV UR8, 0x1 ;  /* 0x0000000100087882 */ /* 0x000fe20000000000 */
[----:B------:R-:W-:Y:S10]  /*cf40*/  @P0 BRA `(.L_x_27) ;  /* 0xffffff9c00bc0947 */ /* 0x000ff4000383ffff */
.L_x_19:
[----:B------:R-:W-:-:S04]  /*cf50*/  UISETP.NE.AND UP0, UPT, UR6, URZ, UPT ;  /* 0x0000003f0600728c */ /* 0x000fc8000bf05270 */
[----:B------:R-:W-:-:S06]  /*cf60*/  USEL UR6, URZ, 0x1, !UP0 ;  /* 0x000000013f067887 */ /* 0x000fcc000c000000 */
[----:B------:R-:W-:-:S13]  /*cf70*/  ISETP.NE.AND P0, PT, RZ, UR6, PT ;  /* 0x00000006ff007c0c */ /* 0x000fda000bf05270 */
[----:B------:R-:W-:Y:S05]  /*cf80*/  @!P0 BRA `(.L_x_28) ;  /* 0x0000003800108947 */ /* 0x000fea0003800000 */
[----:B------:R1:W-:Y:S04]  /*cf90*/  STL [R1+0x61c], R43 ;  /* 0x00061c2b01007387 */ /* 0x0003e80000100800 */
[----:B-1----:R-:W3:Y:S04]  /*cfa0*/  LDL.LU R43, [R1] ;  /* 0x00000000012b7983 */ /* 0x002ee80000300800 */
[----:B------:R1:W-:Y:S04]  /*cfb0*/  STL [R1+0x618], R44 ;  /* 0x0006182c01007387 */ /* 0x0003e80000100800 */
[----:B-1----:R-:W4:Y:S04]  /*cfc0*/  LDL.LU R44, [R1+0x4] ;  /* 0x00000400012c7983 */ /* 0x002f280000300800 */
[----:B------:R1:W-:Y:S04]  /*cfd0*/  STL [R1+0x614], R45 ;  /* 0x0006142d01007387 */ /* 0x0003e80000100800 */
[----:B-1----:R-:W5:Y:S04]  /*cfe0*/  LDL.LU R45, [R1+0x8] ;  /* 0x00000800012d7983 */ /* 0x002f680000300800 */
[----:B------:R1:W-:Y:S04]  /*cff0*/  STL [R1+0x610], R46 ;  /* 0x0006102e01007387 */ /* 0x0003e80000100800 */
[----:B-1----:R-:W2:Y:S04]  /*d000*/  LDL.LU R46, [R1+0xc] ;  /* 0x00000c00012e7983 */ /* 0x002ea80000300800 */
        /* <DEDUP_REMOVED lines=138> */
[----:B------:R-:W2:Y:S04]  /*d8b0*/  LDL.LU R0, [R1+0x1b0] ;  /* 0x0001b00001007983 */ /* 0x000ea80000300800 */
[----:B0-----:R-:W2:Y:S04]  /*d8c0*/  LDL.LU R2, [R1+0x204] ;  /* 0x0002040001027983 */ /* 0x001ea80000300800 */
[----:B------:R0:W-:Y:S04]  /*d8d0*/  STL [R1+0x4f8], R116 ;  /* 0x0004f87401007387 */ /* 0x0001e80000100800 */
        /* <DEDUP_REMOVED lines=66> */
[----:B0-----:R-:W2:Y:S01]  /*dd00*/  LDL.LU R149, [R1+0x12c] ;  /* 0x00012c0001957983 */ /* 0x001ea20000300800 */
[----:B---3--:R-:W-:-:S03]  /*dd10*/  FADD R3, R43, R3 ;  /* 0x000000032b037221 */ /* 0x008fc60000000000 */
[----:B------:R0:W-:Y:S01]  /*dd20*/  STL [R1+0x470], R150 ;  /* 0x0004709601007387 */ /* 0x0001e20000100800 */
[----:B----4-:R-:W-:Y:S01]  /*dd30*/  FADD R4, R44, R4 ;  /* 0x000000042c047221 */ /* 0x010fe20000000000 */
[----:B-----5:R-:W-:Y:S01]  /*dd40*/  FADD R5, R45, R5 ;  /* 0x000000052d057221 */ /* 0x020fe20000000000 */
[----:B--2---:R-:W-:Y:S01]  /*dd50*/  FADD R6, R46, R6 ;  /* 0x000000062e067221 */ /* 0x004fe20000000000 */
[----:B------:R-:W-:Y:S01]  /*dd60*/  FADD R7, R47, R7 ;  /* 0x000000072f077221 */ /* 0x000fe20000000000 */
[----:B0-----:R-:W2:Y:S04]  /*dd70*/  LDL.LU R150, [R1+0x128] ;  /* 0x0001280001967983 */ /* 0x001ea80000300800 */
[----:B------:R0:W-:Y:S01]  /*dd80*/  STL [R1+0x46c], R151 ;  /* 0x00046c9701007387 */ /* 0x0001e20000100800 */
[----:B------:R-:W-:Y:S01]  /*dd90*/  FADD R8, R48, R8 ;  /* 0x0000000830087221 */ /* 0x000fe20000000000 */
[----:B------:R-:W-:Y:S01]  /*dda0*/  FADD R9, R49, R9 ;  /* 0x0000000931097221 */ /* 0x000fe20000000000 */
[----:B------:R-:W-:Y:S01]  /*ddb0*/  FADD R10, R50, R10 ;  /* 0x0000000a320a7221 */ /* 0x000fe20000000000 */
[----:B0-----:R-:W3:Y:S04]  /*ddc0*/  LDL.LU R151, [R1+0x124] ;  /* 0x0001240001977983 */ /* 0x001ee80000300800 */
[----:B------:R-:W4:Y:S04]  /*ddd0*/  LDL.LU R43, [R1+0x61c] ;  /* 0x00061c00012b7983 */ /* 0x000f280000300800 */
[----:B------:R-:W5:Y:S04]  /*dde0*/  LDL.LU R44, [R1+0x618] ;  /* 0x00061800012c7983 */ /* 0x000f680000300800 */
[----:B------:R-:W4:Y:S04]  /*ddf0*/  LDL.LU R45, [R1+0x614] ;  /* 0x00061400012d7983 */ /* 0x000f280000300800 */
[----:B------:R-:W5:Y:S01]  /*de00*/  LDL.LU R46, [R1+0x610] ;  /* 0x00061000012e7983 */ /* 0x000f620000300800 */
[----:B------:R-:W-:-:S03]  /*de10*/  FADD R11, R51, R11 ;  /* 0x0000000b330b7221 */ /* 0x000fc60000000000 */
[----:B------:R-:W4:Y:S01]  /*de20*/  LDL.LU R47, [R1+0x60c] ;  /* 0x00060c00012f7983 */ /* 0x000f220000300800 */
[----:B------:R-:W-:-:S03]  /*de30*/  FADD R12, R52, R12 ;  /* 0x0000000c340c7221 */ /* 0x000fc60000000000 */
        /* <DEDUP_REMOVED lines=132> */
[----:B------:R-:W5:Y:S04]  /*e680*/  LDL.LU R114, [R1+0x500] ;  /* 0x0005000001727983 */ /* 0x000f680000300800 */
[----:B------:R-:W5:Y:S01]  /*e690*/  LDL.LU R115, [R1+0x4fc] ;  /* 0x0004fc0001737983 */ /* 0x000f620000300800 */
[----:B------:R-:W-:Y:S01]  /*e6a0*/  FADD R206, R149, R206 ;  /* 0x000000ce95ce7221 */ /* 0x000fe20000000000 */
[----:B------:R-:W-:Y:S01]  /*e6b0*/  FADD R237, R118, R237 ;  /* 0x000000ed76ed7221 */ /* 0x000fe20000000000 */
[----:B------:R-:W-:Y:S01]  /*e6c0*/  FADD R236, R119, R236 ;  /* 0x000000ec77ec7221 */ /* 0x000fe20000000000 */
[----:B------:R0:W-:Y:S01]  /*e6d0*/  STL [R1+0x200], R116 ;  /* 0x0002007401007387 */ /* 0x0001e20000100800 */
[----:B------:R-:W-:Y:S01]  /*e6e0*/  FADD R235, R120, R235 ;  /* 0x000000eb78eb7221 */ /* 0x000fe20000000000 */
        /* <DEDUP_REMOVED lines=8> */
[----:B0-----:R-:W4:Y:S01]  /*e770*/  LDL.LU R116, [R1+0x1b4] ;  /* 0x0001b40001747983 */ /* 0x001f220000300800 */
[----:B------:R-:W-:Y:S01]  /*e780*/  FADD R226, R129, R226 ;  /* 0x000000e281e27221 */ /* 0x000fe20000000000 */
[----:B------:R-:W-:Y:S01]  /*e790*/  FADD R225, R130, R225 ;  /* 0x000000e182e17221 */ /* 0x000fe20000000000 */
[----:B------:R-:W-:Y:S01]  /*e7a0*/  FADD R224, R131, R224 ;  /* 0x000000e083e07221 */ /* 0x000fe20000000000 */
[----:B------:R-:W4:Y:S01]  /*e7b0*/  LDL.LU R148, [R1+0x208] ;  /* 0x0002080001947983 */ /* 0x000f220000300800 */
[----:B------:R-:W-:Y:S01]  /*e7c0*/  FADD R223, R132, R223 ;  /* 0x000000df84df7221 */ /* 0x000fe20000000000 */
[----:B------:R-:W-:Y:S01]  /*e7d0*/  FADD R216, R139, R216 ;  /* 0x000000d88bd87221 */ /* 0x000fe20000000000 */
[----:B------:R-:W-:Y:S01]  /*e7e0*/  FADD R222, R133, R222 ;  /* 0x000000de85de7221 */ /* 0x000fe20000000000 */
        /* <DEDUP_REMOVED lines=8> */
[----:B------:R-:W5:Y:S01]  /*e870*/  LDL.LU R149, [R1+0x20c] ;  /* 0x00020c0001957983 */ /* 0x000f620000300800 */
[----:B------:R-:W-:Y:S01]  /*e880*/  FADD R212, R143, R212 ;  /* 0x000000d48fd47221 */ /* 0x000fe20000000000 */
[----:B------:R-:W-:Y:S01]  /*e890*/  FADD R218, R137, R218 ;  /* 0x000000da89da7221 */ /* 0x000fe20000000000 */
[----:B------:R-:W-:Y:S01]  /*e8a0*/  FADD R211, R144, R211 ;  /* 0x000000d390d37221 */ /* 0x000fe20000000000 */
[----:B------:R-:W5:Y:S01]  /*e8b0*/  LDL.LU R118, [R1+0x1bc] ;  /* 0x0001bc0001767983 */ /* 0x000f620000300800 */
[----:B------:R-:W-:Y:S01]  /*e8c0*/  FADD R217, R138, R217 ;  /* 0x000000d98ad97221 */ /* 0x000fe20000000000 */
[----:B------:R-:W-:Y:S01]  /*e8d0*/  FADD R210, R145, R210 ;  /* 0x000000d291d27221 */ /* 0x000fe20000000000 */
[----:B---3--:R-:W-:Y:S01]  /*e8e0*/  FADD R204, R151, R204 ;  /* 0x000000cc97cc7221 */ /* 0x008fe20000000000 */
[----:B------:R-:W3:Y:S01]  /*e8f0*/  LDL.LU R0, [R1+0x210] ;  /* 0x0002100001007983 */ /* 0x000ee20000300800 */
[----:B------:R-:W-:Y:S01]  /*e900*/  FADD R209, R146, R209 ;  /* 0x000000d192d17221 */ /* 0x000fe20000000000 */
[----:B--2---:R-:W-:Y:S01]  /*e910*/  FADD R205, R150, R205 ;  /* 0x000000cd96cd7221 */ /* 0x004fe20000000000 */
[----:B------:R-:W-:Y:S01]  /*e920*/  FADD R208, R147, R208 ;  /* 0x000000d093d07221 */ /* 0x000fe20000000000 */
[----:B------:R-:W2:Y:S04]  /*e930*/  LDL.LU R119, [R1+0x1c0] ;  /* 0x0001c00001777983 */ /* 0x000ea80000300800 */
[----:B0-----:R-:W2:Y:S04]  /*e940*/  LDL.LU R2, [R1+0x214] ;  /* 0x0002140001027983 */ /* 0x001ea80000300800 */
        /* <DEDUP_REMOVED lines=29> */
[----:B------:R-:W2:Y:S01]  /*eb20*/  LDL.LU R147, [R1+0x250] ;  /* 0x0002500001937983 */ /* 0x000ea20000300800 */
[----:B----4-:R-:W-:-:S03]  /*eb30*/  FADD R148, R116, R148 ;  /* 0x0000009474947221 */ /* 0x010fc60000000000 */
[----:B------:R-:W4:Y:S04]  /*eb40*/  LDL.LU R116, [R1+0x4f8] ;  /* 0x0004f80001747983 */ /* 0x000f280000300800 */
[----:B------:R0:W-:Y:S01]  /*eb50*/  STL [R1+0x208], R148 ;  /* 0x0002089401007387 */ /* 0x0001e20000100800 */
[----:B-----5:R-:W-:-:S03]  /*eb60*/  FADD R149, R117, R149 ;  /* 0x0000009575957221 */ /* 0x020fc60000000000 */
[----:B0-----:R-:W5:Y:S04]  /*eb70*/  LDL.LU R148, [R1+0x254] ;  /* 0x0002540001947983 */ /* 0x001f680000300800 */
[----:B------:R-:W4:Y:S04]  /*eb80*/  LDL.LU R117, [R1+0x4f4] ;  /* 0x0004f40001757983 */ /* 0x000f280000300800 */
[----:B------:R0:W-:Y:S04]  /*eb90*/  STL [R1+0x20c], R149 ;  /* 0x00020c9501007387 */ /* 0x0001e80000100800 */
[----:B0-----:R-:W4:Y:S01]  /*eba0*/  LDL.LU R149, [R1+0x258] ;  /* 0x0002580001957983 */ /* 0x001f220000300800 */
[----:B---3--:R-:W-:Y:S01]  /*ebb0*/  FADD R0, R118, R0 ;  /* 0x0000000076007221 */ /* 0x008fe20000000000 */
[----:B--2---:R-:W-:-:S02]  /*ebc0*/  FADD R2, R119, R2 ;  /* 0x0000000277027221 */ /* 0x004fc40000000000 */
[----:B------:R-:W2:Y:S01]  /*ebd0*/  LDL.LU R118, [R1+0x4f0] ;  /* 0x0004f00001767983 */ /* 0x000ea20000300800 */
[----:B------:R-:W-:-:S03]  /*ebe0*/  FADD R121, R120, R121 ;  /* 0x0000007978797221 */ /* 0x000fc60000000000 */
[----:B------:R0:W-:Y:S01]  /*ebf0*/  STL [R1+0x210], R0 ;  /* 0x0002100001007387 */ /* 0x0001e20000100800 */
[----:B------:R-:W-:-:S03]  /*ec00*/  FADD R123, R122, R123 ;  /* 0x0000007b7a7b7221 */ /* 0x000fc60000000000 */
[----:B0-----:R-:W3:Y:S04]  /*ec10*/  LDL.LU R0, [R1+0x25c] ;  /* 0x00025c0001007983 */ /* 0x001ee80000300800 */
[----:B------:R-:W2:Y:S04]  /*ec20*/  LDL.LU R119, [R1+0x4ec] ;  /* 0x0004ec0001777983 */ /* 0x000ea80000300800 */
[----:B------:R0:W-:Y:S01]  /*ec30*/  STL [R1+0x214], R2 ;  /* 0x0002140201007387 */ /* 0x0001e20000100800 */
[----:B------:R-:W-:Y:S01]  /*ec40*/  FADD R125, R124, R125 ;  /* 0x0000007d7c7d7221 */ /* 0x000fe20000000000 */
[----:B------:R-:W-:-:S02]  /*ec50*/  FADD R127, R126, R127 ;  /* 0x0000007f7e7f7221 */ /* 0x000fc40000000000 */
[----:B0-----:R-:W2:Y:S04]  /*ec60*/  LDL.LU R2, [R1+0x260] ;  /* 0x0002600001027983 */ /* 0x001ea80000300800 */
[----:B------:R-:W2:Y:S04]  /*ec70*/  LDL.LU R120, [R1+0x4e8] ;  /* 0x0004e80001787983 */ /* 0x000ea80000300800 */
[----:B------:R0:W-:Y:S01]  /*ec80*/  STL [R1+0x218], R121 ;  /* 0x0002187901007387 */ /* 0x0001e20000100800 */
[----:B------:R-:W-:-:S03]  /*ec90*/  FADD R129, R128, R129 ;  /* 0x0000008180817221 */ /* 0x000fc60000000000 */
        /* <DEDUP_REMOVED lines=42> */
[----:B------:R0:W-:Y:S04]  /*ef40*/  STL [R1+0x244], R144 ;  /* 0x0002449001007387 */ /* 0x0001e80000100800 */
[----:B0-----:R-:W2:Y:S04]  /*ef50*/  LDL.LU R144, [R1+0x278] ;  /* 0x0002780001907983 */ /* 0x001ea80000300800 */
[----:B------:R-:W2:Y:S04]  /*ef60*/  LDL.LU R138, [R1+0x4a0] ;  /* 0x0004a000018a7983 */ /* 0x000ea80000300800 */
[----:B------:R0:W-:Y:S04]  /*ef70*/  STL [R1+0x248], R145 ;  /* 0x0002489101007387 */ /* 0x0001e80000100800 */
[----:B0-----:R-:W2:Y:S04]  /*ef80*/  LDL.LU R145, [R1+0x27c] ;  /* 0x00027c0001917983 */ /* 0x001ea80000300800 */
[----:B------:R0:W-:Y:S01]  /*ef90*/  STL [R1+0x24c], R146 ;  /* 0x00024c9201007387 */ /* 0x0001e20000100800 */
[----:B-----5:R-:W-:-:S03]  /*efa0*/  FADD R148, R24, R148 ;  /* 0x0000009418947221 */ /* 0x020fc60000000000 */
[----:B0-----:R-:W5:Y:S04]  /*efb0*/  LDL.LU R146, [R1+0x280] ;  /* 0x0002800001927983 */ /* 0x001f680000300800 */
[----:B------:R0:W-:Y:S04]  /*efc0*/  STL [R1+0x250], R147 ;  /* 0x0002509301007387 */ /* 0x0001e80000100800 */
[----:B0-----:R-:W5:Y:S01]  /*efd0*/  LDL.LU R147, [R1+0x284] ;  /* 0x0002840001937983 */ /* 0x001f620000300800 */
[----:B----4-:R-:W-:-:S03]  /*efe0*/  FADD R149, R25, R149 ;  /* 0x0000009519957221 */ /* 0x010fc60000000000 */
[----:B------:R0:W-:Y:S04]  /*eff0*/  STL [R1+0x254], R148 ;  /* 0x0002549401007387 */ /* 0x0001e80000100800 */
[----:B0-----:R-:W4:Y:S04]  /*f000*/  LDL.LU R148, [R1+0x288] ;  /* 0x0002880001947983 */ /* 0x001f280000300800 */
[----:B------:R0:W-:Y:S04]  /*f010*/  STL [R1+0x258], R149 ;  /* 0x0002589501007387 */ /* 0x0001e80000100800 */
[----:B0-----:R-:W4:Y:S04]  /*f020*/  LDL.LU R149, [R1+0x28c] ;  /* 0x00028c0001957983 */ /* 0x001f280000300800 */
[----:B------:R-:W4:Y:S01]  /*f030*/  LDL.LU R150, [R1+0x290] ;  /* 0x0002900001967983 */ /* 0x000f220000300800 */
[----:B---3--:R-:W-:-:S03]  /*f040*/  FADD R0, R26, R0 ;  /* 0x000000001a007221 */ /* 0x008fc60000000000 */
[----:B------:R-:W3:Y:S01]  /*f050*/  LDL.LU R151, [R1+0x294] ;  /* 0x0002940001977983 */ /* 0x000ee20000300800 */
[----:B--2---:R-:W-:-:S03]  /*f060*/  FADD R2, R27, R2 ;  /* 0x000000021b027221 */ /* 0x004fc60000000000 */
[----:B------:R0:W-:Y:S04]  /*f070*/  STL [R1+0x25c], R0 ;  /* 0x00025c0001007387 */ /* 0x0001e80000100800 */
[----:B------:R-:W2:Y:S04]  /*f080*/  LDL.LU R27, [R1+0x2c8] ;  /* 0x0002c800011b7983 */ /* 0x000ea80000300800 */
[----:B------:R-:W2:Y:S04]  /*f090*/  LDL.LU R26, [R1+0x2cc] ;  /* 0x0002cc00011a7983 */ /* 0x000ea80000300800 */
[----:B------:R1:W-:Y:S04]  /*f0a0*/  STL [R1+0x260], R2 ;  /* 0x0002600201007387 */ /* 0x0003e80000100800 */
[----:B------:R-:W2:Y:S04]  /*f0b0*/  LDL.LU R25, [R1+0x2d0] ;  /* 0x0002d00001197983 */ /* 0x000ea80000300800 */
[----:B------:R-:W2:Y:S04]  /*f0c0*/  LDL.LU R24, [R1+0x2d4] ;  /* 0x0002d40001187983 */ /* 0x000ea80000300800 */
[----:B0-----:R-:W2:Y:S04]  /*f0d0*/  LDL.LU R0, [R1+0x2d8] ;  /* 0x0002d80001007983 */ /* 0x001ea80000300800 */
[----:B-1----:R-:W2:Y:S01]  /*f0e0*/  LDL.LU R2, [R1+0x2dc] ;  /* 0x0002dc0001027983 */ /* 0x002ea20000300800 */
[----:B------:R-:W-:-:S05]  /*f0f0*/  FADD R139, R28, R139 ;  /* 0x0000008b1c8b7221 */ /* 0x000fca0000000000 */
[----:B------:R0:W-:Y:S04]  /*f100*/  STL [R1+0x264], R139 ;  /* 0x0002648b01007387 */ /* 0x0001e80000100800 */
[----:B0-----:R-:W2:Y:S01]  /*f110*/  LDL.LU R139, [R1+0x49c] ;  /* 0x00049c00018b7983 */ /* 0x001ea20000300800 */
[----:B------:R-:W-:-:S03]  /*f120*/  FADD R140, R29, R140 ;  /* 0x0000008c1d8c7221 */ /* 0x000fc60000000000 */
[----:B------:R-:W2:Y:S04]  /*f130*/  LDL.LU R28, [R1+0x2c4] ;  /* 0x0002c400011c7983 */ /* 0x000ea80000300800 */
        /* <DEDUP_REMOVED lines=20> */
[----:B------:R0:W-:Y:S01]  /*f280*/  STL [R1+0x27c], R145 ;  /* 0x00027c9101007387 */ /* 0x0001e20000100800 */
[----:B-----5:R-:W-:-:S03]  /*f290*/  FADD R146, R35, R146 ;  /* 0x0000009223927221 */ /* 0x020fc60000000000 */
[----:B0-----:R-:W5:Y:S04]  /*f2a0*/  LDL.LU R145, [R1+0x484] ;  /* 0x0004840001917983 */ /* 0x001f680000300800 */
[----:B------:R-:W5:Y:S04]  /*f2b0*/  LDL.LU R34, [R1+0x2ac] ;  /* 0x0002ac0001227983 */ /* 0x000f680000300800 */
[----:B------:R0:W-:Y:S01]  /*f2c0*/  STL [R1+0x280], R146 ;  /* 0x0002809201007387 */ /* 0x0001e20000100800 */
[----:B------:R-:W-:-:S03]  /*f2d0*/  FADD R147, R36, R147 ;  /* 0x0000009324937221 */ /* 0x000fc60000000000 */
[----:B0-----:R-:W5:Y:S04]  /*f2e0*/  LDL.LU R146, [R1+0x480] ;  /* 0x0004800001927983 */ /* 0x001f680000300800 */
[----:B------:R-:W5:Y:S01]  /*f2f0*/  LDL.LU R35, [R1+0x2a8] ;  /* 0x0002a80001237983 */ /* 0x000f620000300800 */
[----:B----4-:R-:W-:-:S03]  /*f300*/  FADD R148, R37, R148 ;  /* 0x0000009425947221 */ /* 0x010fc60000000000 */
[----:B------:R0:W-:Y:S04]  /*f310*/  STL [R1+0x284], R147 ;  /* 0x0002849301007387 */ /* 0x0001e80000100800 */
[----:B0-----:R-:W4:Y:S01]  /*f320*/  LDL.LU R147, [R1+0x47c] ;  /* 0x00047c0001937983 */ /* 0x001f220000300800 */
[----:B------:R-:W-:-:S03]  /*f330*/  FADD R149, R38, R149 ;  /* 0x0000009526957221 */ /* 0x000fc60000000000 */
[----:B------:R-:W4:Y:S01]  /*f340*/  LDL.LU R36, [R1+0x2a4] ;  /* 0x0002a40001247983 */ /* 0x000f220000300800 */
[----:B------:R-:W-:-:S03]  /*f350*/  FADD R150, R39, R150 ;  /* 0x0000009627967221 */ /* 0x000fc60000000000 */
[----:B------:R0:W-:Y:S04]  /*f360*/  STL [R1+0x288], R148 ;  /* 0x0002889401007387 */ /* 0x0001e80000100800 */
[----:B0-----:R-:W4:Y:S04]  /*f370*/  LDL.LU R148, [R1+0x478] ;  /* 0x0004780001947983 */ /* 0x001f280000300800 */
[----:B------:R-:W4:Y:S04]  /*f380*/  LDL.LU R37, [R1+0x2a0] ;  /* 0x0002a00001257983 */ /* 0x000f280000300800 */
[----:B------:R0:W-:Y:S04]  /*f390*/  STL [R1+0x28c], R149 ;  /* 0x00028c9501007387 */ /* 0x0001e80000100800 */
[----:B0-----:R-:W4:Y:S04]  /*f3a0*/  LDL.LU R149, [R1+0x474] ;  /* 0x0004740001957983 */ /* 0x001f280000300800 */
[----:B------:R-:W4:Y:S04]  /*f3b0*/  LDL.LU R38, [R1+0x29c] ;  /* 0x00029c0001267983 */ /* 0x000f280000300800 */
[----:B------:R0:W-:Y:S04]  /*f3c0*/  STL [R1+0x290], R150 ;  /* 0x0002909601007387 */ /* 0x0001e80000100800 */
[----:B0-----:R-:W4:Y:S04]  /*f3d0*/  LDL.LU R150, [R1+0x470] ;  /* 0x0004700001967983 */ /* 0x001f280000300800 */
[----:B------:R-:W4:Y:S01]  /*f3e0*/  LDL.LU R39, [R1+0x298] ;  /* 0x0002980001277983 */ /* 0x000f220000300800 */
[----:B---3--:R-:W-:-:S05]  /*f3f0*/  FADD R151, R40, R151 ;  /* 0x0000009728977221 */ /* 0x008fca0000000000 */
[----:B------:R0:W-:Y:S01]  /*f400*/  STL [R1+0x294], R151 ;  /* 0x0002949701007387 */ /* 0x0001e20000100800 */
[----:B--2---:R-:W-:-:S03]  /*f410*/  FADD R27, R53, R27 ;  /* 0x0000001b351b7221 */ /* 0x004fc60000000000 */
[----:B0-----:R-:W2:Y:S01]  /*f420*/  LDL.LU R151, [R1+0x46c] ;  /* 0x00046c0001977983 */ /* 0x001ea20000300800 */
        /* <DEDUP_REMOVED lines=11> */
[----:B-----5:R-:W-:Y:S01]  /*f4e0*/  FADD R34, R46, R34 ;  /* 0x000000222e227221 */ /* 0x020fe20000000000 */
[----:B------:R-:W-:Y:S01]  /*f4f0*/  FADD R35, R45, R35 ;  /* 0x000000232d237221 */ /* 0x000fe20000000000 */
[----:B----4-:R-:W-:Y:S01]  /*f500*/  FADD R36, R44, R36 ;  /* 0x000000242c247221 */ /* 0x010fe20000000000 */
[----:B------:R-:W-:Y:S01]  /*f510*/  FADD R37, R43, R37 ;  /* 0x000000252b257221 */ /* 0x000fe20000000000 */
[----:B------:R-:W-:Y:S01]  /*f520*/  FADD R38, R42, R38 ;  /* 0x000000262a267221 */ /* 0x000fe20000000000 */
[----:B------:R-:W-:-:S05]  /*f530*/  FADD R39, R41, R39 ;  /* 0x0000002729277221 */ /* 0x000fca0000000000 */
[----:B------:R0:W-:Y:S04]  /*f540*/  STL [R1+0x298], R39 ;  /* 0x0002982701007387 */ /* 0x0001e80000100800 */
        /* <DEDUP_REMOVED lines=14> */
[----:B------:R-:W2:Y:S04]  /*f630*/  LDL.LU R52, [R1+0x2e0] ;  /* 0x0002e00001347983 */ /* 0x000ea80000300800 */
[----:B------:R2:W-:Y:S04]  /*f640*/  STL [R1+0x2d4], R24 ;  /* 0x0002d41801007387 */ /* 0x0005e80000100800 */
[----:B------:R-:W2:Y:S04]  /*f650*/  LDL.LU R51, [R1+0x2e4] ;  /* 0x0002e40001337983 */ /* 0x000ea80000300800 */
[----:B------:R2:W-:Y:S04]  /*f660*/  STL [R1+0x2d8], R0 ;  /* 0x0002d80001007387 */ /* 0x0005e80000100800 */
        /* <DEDUP_REMOVED lines=13> */
[----:B-1----:R-:W2:Y:S04]  /*f740*/  LDL.LU R38, [R1+0x318] ;  /* 0x0003180001267983 */ /* 0x002ea80000300800 */
[----:B---3--:R-:W3:Y:S04]  /*f750*/  LDL.LU R37, [R1+0x31c] ;  /* 0x00031c0001257983 */ /* 0x008ee80000300800 */
[----:B----4-:R-:W4:Y:S04]  /*f760*/  LDL.LU R36, [R1+0x320] ;  /* 0x0003200001247983 */ /* 0x010f280000300800 */
[----:B-----5:R-:W5:Y:S04]  /*f770*/  LDL.LU R35, [R1+0x324] ;  /* 0x0003240001237983 */ /* 0x020f680000300800 */
[----:B--2---:R-:W2:Y:S04]  /*f780*/  LDL.LU R34, [R1+0x328] ;  /* 0x0003280001227983 */ /* 0x004ea80000300800 */
        /* <DEDUP_REMOVED lines=12> */
[----:B------:R-:W-:Y:S01]  /*f850*/  FADD R52, R59, R52 ;  /* 0x000000343b347221 */ /* 0x000fe20000000000 */
        /* <DEDUP_REMOVED lines=28> */
[----:B---3--:R-:W-:-:S03]  /*fa20*/  FADD R37, R74, R37 ;  /* 0x000000254a257221 */ /* 0x008fc60000000000 */
[----:B------:R3:W-:Y:S01]  /*fa30*/  STL [R1+0x318], R38 ;  /* 0x0003182601007387 */ /* 0x0007e20000100800 */
[----:B----4-:R-:W-:-:S03]  /*fa40*/  FADD R36, R75, R36 ;  /* 0x000000244b247221 */ /* 0x010fc60000000000 */
[----:B------:R4:W-:Y:S01]  /*fa50*/  STL [R1+0x31c], R37 ;  /* 0x00031c2501007387 */ /* 0x0009e20000100800 */
[----:B-----5:R-:W-:-:S03]  /*fa60*/  FADD R35, R76, R35 ;  /* 0x000000234c237221 */ /* 0x020fc60000000000 */
[----:B------:R5:W-:Y:S01]  /*fa70*/  STL [R1+0x320], R36 ;  /* 0x0003202401007387 */ /* 0x000be20000100800 */
[----:B--2---:R-:W-:-:S03]  /*fa80*/  FADD R34, R77, R34 ;  /* 0x000000224d227221 */ /* 0x004fc60000000000 */
        /* <DEDUP_REMOVED lines=22> */
[----:B0-----:R-:W2:Y:S01]  /*fbf0*/  LDL.LU R52, [R1+0x35c] ;  /* 0x00035c0001347983 */ /* 0x001ea20000300800 */
[----:B------:R-:W-:-:S03]  /*fc00*/  FADD R2, R89, R2 ;  /* 0x0000000259027221 */ /* 0x000fc60000000000 */
[----:B------:R0:W-:Y:S04]  /*fc10*/  STL [R1+0x350], R24 ;  /* 0x0003501801007387 */ /* 0x0001e80000100800 */
[----:B-1----:R-:W2:Y:S04]  /*fc20*/  LDL.LU R51, [R1+0x360] ;  /* 0x0003600001337983 */ /* 0x002ea80000300800 */
        /* <DEDUP_REMOVED lines=181> */
[----:B------:R-:W-:Y:S01]  /*10780*/  FADD R0, R150, R0 ;  /* 0x0000000096007221 */ /* 0x000fe20000000000 */
[----:B------:R-:W-:-:S05]  /*10790*/  FADD R2, R2, R151 ;  /* 0x0000009702027221 */ /* 0x000fca0000000000 */
[----:B------:R1:W-:Y:S04]  /*107a0*/  STL [R1+0x450], R2 ;  /* 0x0004500201007387 */ /* 0x0003e80000100800 */
[----:B------:R1:W-:Y:S04]  /*107b0*/  STL [R1+0x448], R24 ;  /* 0x0004481801007387 */ /* 0x0003e80000100800 */
[----:B------:R1:W-:Y:S02]  /*107c0*/  STL [R1+0x44c], R0 ;  /* 0x00044c0001007387 */ /* 0x0003e40000100800 */
.L_x_28:
[----:B-1----:R-:W1:Y:S02]  /*107d0*/  LDC R0, c[0x0][0x28c] ;  /* 0x0000a300ff007b82 */ /* 0x002e640000000800 */
[----:B-1----:R-:W-:-:S13]  /*107e0*/  ISETP.GE.AND P0, PT, R0, 0x1, PT ;  /* 0x000000010000780c */ /* 0x002fda0003f06270 */
[----:B------:R-:W-:Y:S05]  /*107f0*/  @!P0 BRA `(.L_x_29) ;  /* 0x0000000000508947 */ /* 0x000fea0003800000 */
[----:B------:R-:W-:-:S06]  /*10800*/  UISETP.NE.AND UP0, UPT, UR23, 0x3, UPT ;  /* 0x000000031700788c */ /* 0x000fcc000bf05270 */
[----:B------:R-:W-:-:S13]  /*10810*/  PLOP3.LUT P0, PT, PT, PT, UP0, 0x80, 0x0 ;  /* 0x000000000000781c */ /* 0x000fda0003f0f008 */
[----:B------:R-:W-:Y:S05]  /*10820*/  @!P0 BRA `(.L_x_30) ;  /* 0x0000000000048947 */ /* 0x000fea0003800000 */
[----:B------:R-:W-:Y:S01]  /*10830*/  BPT.TRAP 0x1 ;  /* 0x000000040000795c */ /* 0x000fe20000300000 */
.L_x_30:
[----:B------:R-:W-:-:S04]  /*10840*/  UISETP.LT.AND UP0, UPT, UR9, 0x1, UPT ;  /* 0x000000010900788c */ /* 0x000fc8000bf01270 */
[----:B------:R-:W-:Y:S02]  /*10850*/  USEL UR8, UR9, 0x1, UP0 ;  /* 0x0000000109087887 */ /* 0x000fe40008000000 */
[----:B------:R-:W-:Y:S02]  /*10860*/  UISETP.GT.U32.AND UP0, UPT, UR13, 0x1, UPT ;  /* 0x000000010d00788c */ /* 0x000fe4000bf04070 */
[----:B------:R-:W-:-:S04]  /*10870*/  UIADD3 UR8, UR5, UR9, -UR8 ;  /* 0x0000000905087290 */ /* 0x000fc8000fffe808 */
[----:B------:R-:W-:Y:S01]  /*10880*/  UIMAD.WIDE.U32 UR6, UR8, 0x24924925, URZ ;  /* 0x24924925080678a5 */ /* 0x000fe2000f8e003f */
[----:B------:R-:W-:-:S03]  /*10890*/  PLOP3.LUT P0, PT, PT, PT, UP0, 0x80, 0x0 ;  /* 0x000000000000781c */ /* 0x000fc60003f0f008 */
[----:B------:R-:W-:-:S04]  /*108a0*/  UIADD3 UR6, UR8, -UR7, URZ ;  /* 0x8000000708067290 */ /* 0x000fc8000fffe03f */
[----:B------:R-:W-:-:S04]  /*108b0*/  ULEA.HI UR6, UR6, UR7, URZ, 0x1f ;  /* 0x0000000706067291 */ /* 0x000fc8000f8ff83f */
[----:B------:R-:W-:-:S04]  /*108c0*/  USHF.R.U32.HI UR6, URZ, 0x2, UR6 ;  /* 0x000000023f067899 */ /* 0x000fc80008011606 */
[----:B------:R-:W-:-:S04]  /*108d0*/  UIMAD UR6, UR6, -0x7, UR8 ;  /* 0xfffffff9060678a4 */ /* 0x000fc8000f8e0208 */
[----:B------:R-:W-:-:S04]  /*108e0*/  ULEA UR6, UR6, UR11, 0x3 ;  /* 0x0000000b06067291 */ /* 0x000fc8000f8e183f */
[----:B------:R-:W-:-:S04]  /*108f0*/  UIADD3 UR6, UR6, 0x38, URZ ;  /* 0x0000003806067890 */ /* 0x000fc8000fffe03f */
[----:B------:R-:W-:-:S09]  /*10900*/  UPRMT UR6, URZ, 0x654, UR6 ;  /* 0x000006543f067896 */ /* 0x000fd20008000006 */
[----:B------:R-:W-:Y:S01]  /*10910*/  SYNCS.ARRIVE.TRANS64.RED.A1T0 RZ, [UR6], RZ ;  /* 0x000000ffffff79a7 */ /* 0x000fe20008100406 */
[----:B------:R-:W-:Y:S05]  /*10920*/  @P0 BRA `(.L_x_29) ;  /* 0x0000000000040947 */ /* 0x000fea0003800000 */
[----:B------:R-:W-:Y:S01]  /*10930*/  BPT.TRAP 0x1 ;  /* 0x000000040000795c */ /* 0x000fe20000300000 */
.L_x_29:
[----:B------:R-:W3:Y:S01]  /*10940*/  LDL.LU R27, [R1+0x460] ;  /* 0x00046000011b7983 */ /* 0x000ee20000300800 */
[----:B------:R-:W1:Y:S01]  /*10950*/  LDC R24, c[0x0][0x288] ;  /* 0x0000a200ff187b82 */ /* 0x000e620000000800 */
[----:B------:R-:W0:Y:S01]  /*10960*/  S2R R26, SR_TID.X ;  /* 0x00000000001a7919 */ /* 0x000e220000002100 */
[----:B------:R-:W-:Y:S01]  /*10970*/  UIADD3 UR8, UR9, UR5, URZ ;  /* 0x0000000509087290 */ /* 0x000fe2000fffe03f */
[----:B------:R-:W-:Y:S01]  /*10980*/  ULDC UR6, c[0x0][0x284] ;  /* 0x0000a10000067ab9 */ /* 0x000fe20000000800 */
[----:B------:R-:W4:Y:S02]  /*10990*/  LDL.LU R25, [R1+0x45c] ;  /* 0x00045c0001197983 */ /* 0x000f240000300800 */
[----:B------:R-:W-:Y:S01]  /*109a0*/  UISETP.GT.U32.AND UP0, UPT, UR8, 0x6, UPT ;  /* 0x000000060800788c */ /* 0x000fe2000bf04070 */
[----:B------:R-:W-:Y:S01]  /*109b0*/  IMAD.MOV.U32 R40, RZ, RZ, -0x1 ;  /* 0xffffffffff287424 */ /* 0x000fe200078e00ff */
[----:B------:R-:W-:Y:S02]  /*109c0*/  USHF.R.S32.HI UR11, URZ, 0x1f, UR10 ;  /* 0x0000001f3f0b7899 */ /* 0x000fe4000801140a */
[----:B------:R-:W-:-:S02]  /*109d0*/  UISETP.LT.U32.AND UP0, UPT, UR9, 0x7, UP0 ;  /* 0x000000070900788c */ /* 0x000fc40008701070 */
[----:B------:R-:W-:Y:S01]  /*109e0*/  UISETP.GE.U32.AND UP1, UPT, UR9, 0x7, UPT ;  /* 0x000000070900788c */ /* 0x000fe2000bf26070 */
[----:B------:R-:W-:Y:S01]  /*109f0*/  ULDC.64 UR16, c[0x0][0x5d0] ;  /* 0x0001740000107ab9 */ /* 0x000fe20000000a00 */
[----:B------:R-:W-:-:S04]  /*10a00*/  USEL UR12, URZ, 0x1, !UP0 ;  /* 0x000000013f0c7887 */ /* 0x000fc8000c000000 */
[----:B------:R-:W-:Y:S01]  /*10a10*/  ULOP3.LUT UR4, UR4, UR12, URZ, 0x3c, !UPT ;  /* 0x0000000c04047292 */ /* 0x000fe2000f8e3c3f */
[C---:B0-----:R-:W-:Y:S01]  /*10a20*/  LOP3.LUT R2, R26.reuse, 0x3, RZ, 0xc0, !PT ;  /* 0x000000031a027812 */ /* 0x041fe200078ec0ff */
[----:B------:R-:W-:Y:S01]  /*10a30*/  IMAD.SHL.U32 R32, R26, 0x2, RZ ;  /* 0x000000021a207824 */ /* 0x000fe200078e00ff */
[----:B------:R-:W-:-:S03]  /*10a40*/  SHF.R.U32.HI R34, RZ, 0x7, R26 ;  /* 0x00000007ff227819 */ /* 0x000fc6000001161a */
[----:B-1----:R-:W-:Y:S01]  /*10a50*/  IMAD R2, R2, -0x2, R24 ;  /* 0xfffffffe02027824 */ /* 0x002fe200078e0218 */
[----:B------:R-:W-:Y:S02]  /*10a60*/  LOP3.LUT R34, R34, 0x1, RZ, 0xc0, !PT ;  /* 0x0000000122227812 */ /* 0x000fe400078ec0ff */
[----:B------:R-:W-:-:S03]  /*10a70*/  LOP3.LUT R32, R32, 0x6, RZ, 0xc0, !PT ;  /* 0x0000000620207812 */ /* 0x000fc600078ec0ff */
[----:B------:R-:W-:Y:S02]  /*10a80*/  IMAD.SHL.U32 R35, R34, 0x40, RZ ;  /* 0x0000004022237824 */ /* 0x000fe400078e00ff */
[----:B---3--:R-:W-:-:S04]  /*10a90*/  IMAD.WIDE R36, R27, 0x100, RZ ;  /* 0x000001001b247825 */ /* 0x008fc800078e02ff */
[----:B----4-:R-:W-:Y:S01]  /*10aa0*/  IMAD.SHL.U32 R0, R25, 0x100, RZ ;  /* 0x0000010019007824 */ /* 0x010fe200078e00ff */
[----:B------:R-:W-:-:S04]  /*10ab0*/  PRMT R32, R32, 0x6540, R25 ;  /* 0x0000654020207816 */ /* 0x000fc80000000019 */
[----:B------:R-:W-:Y:S01]  /*10ac0*/  ISETP.GE.AND P0, PT, R0, R24, PT ;  /* 0x000000180000720c */ /* 0x000fe20003f06270 */
[----:B------:R-:W-:Y:S01]  /*10ad0*/  IMAD.IADD R0, R2, 0x1, -R0 ;  /* 0x0000000102007824 */ /* 0x000fe200078e0a00 */
[----:B------:R-:W-:Y:S02]  /*10ae0*/  SHF.R.U32.HI R2, RZ, 0x2, R26 ;  /* 0x00000002ff027819 */ /* 0x000fe4000001161a */
[----:B------:R-:W-:Y:S01]  /*10af0*/  LOP3.LUT R24, R26, 0x60, RZ, 0xc0, !PT ;  /* 0x000000601a187812 */ /* 0x000fe200078ec0ff */
[----:B------:R-:W-:Y:S01]  /*10b00*/  IMAD.U32 R26, RZ, RZ, UR16 ;  /* 0x00000010ff1a7e24 */ /* 0x000fe2000f8e00ff */
[----:B------:R-:W-:Y:S02]  /*10b10*/  LOP3.LUT R2, R2, 0x7, RZ, 0xc0, !PT ;  /* 0x0000000702027812 */ /* 0x000fe400078ec0ff */
[----:B------:R-:W-:Y:S02]  /*10b20*/  SHF.R.U32.HI R24, RZ, 0x1, R24 ;  /* 0x00000001ff187819 */ /* 0x000fe40000011618 */
[----:B------:R-:W-:-:S02]  /*10b30*/  LOP3.LUT R35, R35, 0x40, R2, 0xe2, !PT ;  /* 0x0000004023237812 */ /* 0x000fc400078ee202 */
[----:B------:R-:W-:Y:S02]  /*10b40*/  IADD3 R2, RZ, -R24, -R2 ;  /* 0x80000018ff027210 */ /* 0x000fe40007ffe802 */
[----:B------:R-:W-:Y:S02]  /*10b50*/  SHF.R.S32.HI R33, RZ, 0x1f, R32 ;  /* 0x0000001fff217819 */ /* 0x000fe40000011420 */
[----:B------:R-:W-:Y:S01]  /*10b60*/  LOP3.LUT R35, R36, R35, R24, 0xfe, !PT ;  /* 0x0000002324237212 */ /* 0x000fe200078efe18 */
[----:B------:R-:W-:Y:S02]  /*10b70*/  IMAD R34, R34, -0x40, R2 ;  /* 0xffffffc022227824 */ /* 0x000fe400078e0202 */
[----:B------:R-:W-:Y:S02]  /*10b80*/  IMAD.SHL.U32 R2, R27, 0x100, RZ ;  /* 0x000001001b027824 */ /* 0x000fe400078e00ff */
[----:B------:R-:W-:-:S03]  /*10b90*/  IMAD.WIDE.U32 R26, R26, UR10, R32 ;  /* 0x0000000a1a1a7c25 */ /* 0x000fc6000f8e0020 */
[C---:B------:R-:W-:Y:S02]  /*10ba0*/  IADD3 R34, -R2.reuse, UR6, R34 ;  /* 0x0000000602227c10 */ /* 0x040fe4000fffe122 */
[----:B------:R-:W-:Y:S01]  /*10bb0*/  ISETP.GE.OR P0, PT, R2, UR6, P0 ;  /* 0x0000000602007c0c */ /* 0x000fe20008706670 */
[----:B------:R-:W-:Y:S02]  /*10bc0*/  UIMAD.WIDE.U32 UR6, UR8, 0x24924925, URZ ;  /* 0x24924925080678a5 */ /* 0x000fe4000f8e003f */
[----:B------:R-:W-:Y:S02]  /*10bd0*/  UIMAD UR6, UR11, UR16, URZ ;  /* 0x000000100b0672a4 */ /* 0x000fe4000f8e023f */
[----:B------:R-:W-:Y:S02]  /*10be0*/  UIADD3 UR5, UR8, -UR7, URZ ;  /* 0x8000000708057290 */ /* 0x000fe4000fffe03f */
[----:B------:R-:W-:Y:S02]  /*10bf0*/  UIMAD UR6, UR10, UR17, UR6 ;  /* 0x000000110a0672a4 */ /* 0x000fe4000f8e0206 */
[----:B------:R-:W-:-:S04]  /*10c00*/  ULEA.HI UR5, UR5, UR7, URZ, 0x1f ;  /* 0x0000000705057291 */ /* 0x000fc8000f8ff83f */
[----:B------:R-:W-:Y:S01]  /*10c10*/  USHF.R.U32.HI UR5, URZ, 0x2, UR5 ;  /* 0x000000023f057899 */ /* 0x000fe20008011605 */
[----:B------:R-:W-:-:S03]  /*10c20*/  VIADD R27, R27, UR6 ;  /* 0x000000061b1b7c36 */ /* 0x000fc60008000000 */
[----:B------:R-:W-:Y:S02]  /*10c30*/  @UP1 ULOP3.LUT UR4, UR4, 0x1, UR5, 0x78, !UPT ;  /* 0x0000000104041892 */ /* 0x000fe4000f8e7805 */
[----:B------:R-:W-:Y:S01]  /*10c40*/  UIMAD UR5, UR5, -0x7, UR8 ;  /* 0xfffffff9050578a4 */ /* 0x000fe2000f8e0208 */
[----:B------:R-:W-:Y:S11]  /*10c50*/  @P0 BRA `(.L_x_31) ;  /* 0x0000012400b40947 */ /* 0x000ff60003800000 */
[----:B------:R-:W0:Y:S01]  /*10c60*/  LDC.64 R28, c[0x0][0x5c8] ;  /* 0x00017200ff1c7b82 */ /* 0x000e220000000a00 */
[----:B------:R-:W-:Y:S01]  /*10c70*/  ULDC.64 UR6, c[0x0][0x5c0] ;  /* 0x0001700000067ab9 */ /* 0x000fe20000000a00 */
[----:B------:R-:W-:Y:S01]  /*10c80*/  BSSY B0, `(.L_x_31) ;  /* 0x000126a000007945 */ /* 0x000fe20003800000 */
[-C--:B0-----:R-:W-:Y:S01]  /*10c90*/  IMAD R2, R37, R28.reuse, RZ ;  /* 0x0000001c25027224 */ /* 0x081fe200078e02ff */
[----:B------:R-:W-:Y:S01]  /*10ca0*/  SHF.L.U64.HI R38, R28, 0x3, R29 ;  /* 0x000000031c267819 */ /* 0x000fe2000001021d */
[----:B------:R-:W-:-:S04]  /*10cb0*/  IMAD.WIDE.U32 R26, R35, R28, R26 ;  /* 0x0000001c231a7225 */ /* 0x000fc800078e001a */
[----:B------:R-:W-:Y:S01]  /*10cc0*/  IMAD R2, R35, R29, R2 ;  /* 0x0000001d23027224 */ /* 0x000fe200078e0202 */
[C---:B------:R-:W-:Y:S01]  /*10cd0*/  LEA R30, P2, R28.reuse, R26, 0x7 ;  /* 0x0000001a1c1e7211 */ /* 0x040fe200078438ff */
[----:B------:R-:W-:Y:S01]  /*10ce0*/  IMAD.SHL.U32 R25, R28, 0x8, RZ ;  /* 0x000000081c197824 */ /* 0x000fe200078e00ff */
[----:B------:R-:W-:Y:S01]  /*10cf0*/  IADD3 R24, P5, R26, UR6, RZ ;  /* 0x000000061a187c10 */ /* 0x000fe2000ffbe0ff */
[----:B------:R-:W-:-:S03]  /*10d00*/  IMAD.IADD R2, R27, 0x1, R2 ;  /* 0x000000011b027824 */ /* 0x000fc600078e0202 */
[----:B------:R-:W-:Y:S02]  /*10d10*/  IADD3 R26, P0, P1, R26, UR6, R25 ;  /* 0x000000061a1a7c10 */ /* 0x000fe4000f91e019 */
[----:B------:R-:W-:Y:S02]  /*10d20*/  LEA.HI.X R31, R28, R2, R29, 0x7, P2 ;  /* 0x000000021c1f7211 */ /* 0x000fe400010f3c1d */
[----:B------:R-:W-:Y:S02]  /*10d30*/  IADD3 R28, P2, P3, R30, UR6, R25 ;  /* 0x000000061e1c7c10 */ /* 0x000fe4000fb5e019 */
[----:B------:R-:W-:Y:S02]  /*10d40*/  IADD3.X R25, R2, UR7, RZ, P5, !PT ;  /* 0x0000000702197c10 */ /* 0x000fe4000affe4ff */
[----:B------:R-:W-:Y:S02]  /*10d50*/  FSETP.NEU.AND P5, PT, RZ, UR22, PT ;  /* 0x00000016ff007c0b */ /* 0x000fe4000bfad000 */
[----:B------:R-:W-:-:S02]  /*10d60*/  IADD3 R30, P6, R30, UR6, RZ ;  /* 0x000000061e1e7c10 */ /* 0x000fc4000ffde0ff */
[C-C-:B------:R-:W-:Y:S02]  /*10d70*/  IADD3.X R29, R31.reuse, UR7, R38.reuse, P2, P3 ;  /* 0x000000071f1d7c10 */ /* 0x140fe400097e6426 */
[----:B------:R-:W-:Y:S02]  /*10d80*/  IADD3.X R27, R2, UR7, R38, P0, P1 ;  /* 0x00000007021b7c10 */ /* 0x000fe400087e2426 */
[----:B------:R-:W-:-:S05]  /*10d90*/  IADD3.X R31, R31, UR7, RZ, P6, !PT ;  /* 0x000000071f1f7c10 */ /* 0x000fca000b7fe4ff */
[----:B------:R-:W-:Y:S05]  /*10da0*/  @!P5 BRA `(.L_x_32) ;  /* 0x000000d800f8d947 */ /* 0x000fea0003800000 */
[----:B------:R-:W-:Y:S01]  /*10db0*/  ULDC.64 UR6, c[0x0][0x5b8] ;  /* 0x00016e0000067ab9 */ /* 0x000fe20000000a00 */
[----:B------:R-:W-:Y:S01]  /*10dc0*/  BSSY B1, `(.L_x_33) ;  /* 0x0000013000017945 */ /* 0x000fe20003800000 */
[----:B------:R-:W-:Y:S01]  /*10dd0*/  IMAD.U32 R2, RZ, RZ, UR6 ;  /* 0x00000006ff027e24 */ /* 0x000fe2000f8e00ff */
[----:B------:R-:W-:-:S03]  /*10de0*/  UIMAD UR6, UR11, UR6, URZ ;  /* 0x000000060b0672a4 */ /* 0x000fc6000f8e023f */
[----:B------:R-:W-:Y:S01]  /*10df0*/  IMAD.WIDE.U32 R32, R2, UR10, R32 ;  /* 0x0000000a02207c25 */ /* 0x000fe2000f8e0020 */
[----:B------:R-:W-:-:S03]  /*10e00*/  UIMAD UR6, UR10, UR7, UR6 ;  /* 0x000000070a0672a4 */ /* 0x000fc6000f8e0206 */
[----:B------:R-:W-:Y:S01]  /*10e10*/  IMAD.MOV.U32 R38, RZ, RZ, R32 ;  /* 0x000000ffff267224 */ /* 0x000fe200078e0020 */
[----:B------:R-:W-:Y:S02]  /*10e20*/  ULDC.64 UR10, c[0x0][0x5a8] ;  /* 0x00016a00000a7ab9 */ /* 0x000fe40000000a00 */
[----:B------:R-:W-:Y:S01]  /*10e30*/  VIADD R39, R33, UR6 ;  /* 0x0000000621277c36 */ /* 0x000fe20008000000 */
[----:B------:R-:W-:Y:S02]  /*10e40*/  ULDC.64 UR6, c[0x0][0x5b0] ;  /* 0x00016c0000067ab9 */ /* 0x000fe40000000a00 */
[----:B------:R-:W-:Y:S02]  /*10e50*/  IMAD R2, R37, UR6, RZ ;  /* 0x0000000625027c24 */ /* 0x000fe4000f8e02ff */
[----:B------:R-:W-:-:S04]  /*10e60*/  IMAD.WIDE.U32 R32, R35, UR6, R38 ;  /* 0x0000000623207c25 */ /* 0x000fc8000f8e0026 */
[----:B------:R-:W-:Y:S01]  /*10e70*/  IMAD R2, R35, UR7, R2 ;  /* 0x0000000723027c24 */ /* 0x000fe2000f8e0202 */
[----:B------:R-:W-:-:S04]  /*10e80*/  IADD3 R32, P0, R32, UR10, RZ ;  /* 0x0000000a20207c10 */ /* 0x000fc8000ff1e0ff */
[--C-:B------:R-:W-:Y:S02]  /*10e90*/  IADD3.X R33, R33, UR11, R2.reuse, P0, !PT ;  /* 0x0000000b21217c10 */ /* 0x100fe400087fe402 */
[----:B------:R-:W-:Y:S02]  /*10ea0*/  ISETP.GE.AND P0, PT, R34, 0x1, PT ;  /* 0x000000012200780c */ /* 0x000fe40003f06270 */
[----:B------:R-:W-:Y:S02]  /*10eb0*/  PRMT R2, RZ, 0x7610, R2 ;  /* 0x00007610ff027816 */ /* 0x000fe40000000002 */
[----:B------:R-:W-:-:S13]  /*10ec0*/  ISETP.LT.OR P1, PT, R0, 0x1, !P0 ;  /* 0x000000010000780c */ /* 0x000fda0004721670 */
[----:B------:R-:W-:Y:S05]  /*10ed0*/  @P1 BRA `(.L_x_34) ;  /* 0x0000000000041947 */ /* 0x000fea0003800000 */
[----:B------:R0:W5:Y:S02]  /*10ee0*/  LDG.E.U8 R2, desc[UR20][R32.64] ;  /* 0x0000001420027981 */ /* 0x000164000c1e1100 */
.L_x_34:
[----:B------:R-:W-:Y:S05]  /*10ef0*/  BSYNC B1 ;  /* 0x0000000000017941 */ /* 0x000fea0003800000 */
.L_x_33:
[----:B-----5:R-:W-:Y:S01]  /*10f00*/  LOP3.LUT R2, R2, 0xff, RZ, 0xc0, !PT ;  /* 0x000000ff02027812 */ /* 0x020fe200078ec0ff */
[----:B------:R-:W-:Y:S03]  /*10f10*/  BSSY B1, `(.L_x_35) ;  /* 0x000000b000017945 */ /* 0x000fe60003800000 */
[----:B------:R-:W-:-:S05]  /*10f20*/  F2FP.F16.E4M3.UNPACK_B R2, R2 ;  /* 0x00000002ff02723e */ /* 0x000fca00020006ff */
[----:B------:R-:W-:-:S05]  /*10f30*/  HADD2.F32 R2, -RZ, R2.H0_H0 ;  /* 0x20000002ff027230 */ /* 0x000fca0000004100 */
[----:B------:R-:W-:-:S04]  /*10f40*/  FMUL R2, R2, UR22 ;  /* 0x0000001602027c20 */ /* 0x000fc80008400000 */
[--C-:B------:R-:W-:Y:S01]  /*10f50*/  FFMA R3, R3, UR15, R2.reuse ;  /* 0x0000000f03037c23 */ /* 0x100fe20008000002 */
[----:B------:R-:W-:-:S04]  /*10f60*/  PRMT R2, RZ, 0x7610, R2 ;  /* 0x00007610ff027816 */ /* 0x000fc80000000002 */
[----:B------:R-:W-:-:S05]  /*10f70*/  F2FP.SATFINITE.E4M3.F32.PACK_AB_MERGE_C R3, RZ, R3, RZ ;  /* 0x00000003ff03723e */ /* 0x000fca00048070ff */
[----:B------:R1:W-:Y:S01]  /*10f80*/  @!P1 STG.E.U8 desc[UR20][R24.64], R3 ;  /* 0x0000000318009986 */ /* 0x0003e2000c101114 */
[----:B------:R-:W-:-:S13]  /*10f90*/  ISETP.LT.OR P1, PT, R0, 0x2, !P0 ;  /* 0x000000020000780c */ /* 0x000fda0004721670 */
[----:B-1----:R-:W-:Y:S05]  /*10fa0*/  @P1 BRA `(.L_x_36) ;  /* 0x0000000000041947 */ /* 0x002fea0003800000 */
[----:B------:R1:W5:Y:S02]  /*10fb0*/  LDG.E.U8 R2, desc[UR20][R32.64+0x1] ;  /* 0x0000011420027981 */ /* 0x000364000c1e1100 */
.L_x_36:
[----:B------:R-:W-:Y:S05]  /*10fc0*/  BSYNC B1 ;  /* 0x0000000000017941 */ /* 0x000fea0003800000 */
.L_x_35:
[----:B-----5:R-:W-:Y:S01]  /*10fd0*/  LOP3.LUT R2, R2, 0xff, RZ, 0xc0, !PT ;  /* 0x000000ff02027812 */ /* 0x020fe200078ec0ff */
[----:B------:R-:W-:Y:S03]  /*10fe0*/  BSSY B1, `(.L_x_37) ;  /* 0x0000013000017945 */ /* 0x000fe60003800000 */
[----:B------:R-:W-:-:S05]  /*10ff0*/  F2FP.F16.E4M3.UNPACK_B R2, R2 ;  /* 0x00000002ff02723e */ /* 0x000fca00020006ff */
[----:B------:R-:W-:-:S05]  /*11000*/  HADD2.F32 R2, -RZ, R2.H0_H0 ;  /* 0x20000002ff027230 */ /* 0x000fca0000004100 */
[----:B------:R-:W-:-:S04]  /*11010*/  FMUL R2, R2, UR22 ;  /* 0x0000001602027c20 */ /* 0x000fc80008400000 */
[----:B------:R-:W-:-:S05]  /*11020*/  FFMA R4, R4, UR15, R2 ;  /* 0x0000000f04047c23 */ /* 0x000fca0008000002 */
[----:B------:R-:W-:-:S05]  /*11030*/  F2FP.SATFINITE.E4M3.F32.PACK_AB_MERGE_C R4, RZ, R4, RZ ;  /* 0x00000004ff04723e */ /* 0x000fca00048070ff */
[----:B------:R3:W-:Y:S01]  /*11040*/  @!P1 STG.E.U8 desc[UR20][R24.64+0x1], R4 ;  /* 0x0000010418009986 */ /* 0x0007e2000c101114 */
[----:B------:R-:W-:-:S05]  /*11050*/  IADD3 R2, P1, R35, 0x8, RZ ;  /* 0x0000000823027810 */ /* 0x000fca0007f3e0ff */
[----:B------:R-:W-:-:S04]  /*11060*/  IMAD.X R3, RZ, RZ, R37, P1 ;  /* 0x000000ffff037224 */ /* 0x000fc800008e0625 */
[----:B------:R-:W-:-:S04]  /*11070*/  IMAD R3, R3, UR6, RZ ;  /* 0x0000000603037c24 */ /* 0x000fc8000f8e02ff */
[C---:B---3--:R-:W-:Y:S02]  /*11080*/  IMAD R4, R2.reuse, UR7, R3 ;  /* 0x0000000702047c24 */ /* 0x048fe4000f8e0203 */
[----:B------:R-:W-:-:S03]  /*11090*/  IMAD.WIDE.U32 R2, R2, UR6, R38 ;  /* 0x0000000602027c25 */ /* 0x000fc6000f8e0026 */
[----:B------:R-:W-:-:S04]  /*110a0*/  IADD3 R2, P1, R2, UR10, RZ ;  /* 0x0000000a02027c10 */ /* 0x000fc8000ff3e0ff */
[--C-:B------:R-:W-:Y:S02]  /*110b0*/  IADD3.X R3, R3, UR11, R4.reuse, P1, !PT ;  /* 0x0000000b03037c10 */ /* 0x100fe40008ffe404 */
[----:B------:R-:W-:Y:S02]  /*110c0*/  ISETP.GE.AND P1, PT, R34, 0x9, PT ;  /* 0x000000092200780c */ /* 0x000fe40003f26270 */
[----:B------:R-:W-:Y:S02]  /*110d0*/  PRMT R4, RZ, 0x7610, R4 ;  /* 0x00007610ff047816 */ /* 0x000fe40000000004 */
[----:B------:R-:W-:-:S13]  /*110e0*/  ISETP.LT.OR P2, PT, R0, 0x1, !P1 ;  /* 0x000000010000780c */ /* 0x000fda0004f41670 */
[----:B------:R-:W-:Y:S05]  /*110f0*/  @P2 BRA `(.L_x_38) ;  /* 0x0000000000042947 */ /* 0x000fea0003800000 */
[----:B------:R3:W5:Y:S02]  /*11100*/  LDG.E.U8 R4, desc[UR20][R2.64] ;  /* 0x0000001402047981 */ /* 0x000764000c1e1100 */
.L_x_38:
[----:B------:R-:W-:Y:S05]  /*11110*/  BSYNC B1 ;  /* 0x0000000000017941 */ /* 0x000fea0003800000 */
.L_x_37:
        /* <DEDUP_REMOVED lines=10> */
[----:B----4-:R-:W-:Y:S05]  /*111c0*/  @P2 BRA `(.L_x_40) ;  /* 0x0000000000042947 */ /* 0x010fea0003800000 */
[----:B------:R4:W5:Y:S02]  /*111d0*/  LDG.E.U8 R4, desc[UR20][R2.64+0x1] ;  /* 0x0000011402047981 */ /* 0x000964000c1e1100 */
.L_x_40:
[----:B------:R-:W-:Y:S05]  /*111e0*/  BSYNC B1 ;  /* 0x0000000000017941 */ /* 0x000fea0003800000 */
.L_x_39:
[----:B-----5:R-:W-:Y:S01]  /*111f0*/  LOP3.LUT R4, R4, 0xff, RZ, 0xc0, !PT ;  /* 0x000000ff04047812 */ /* 0x020fe200078ec0ff */
[----:B------:R-:W-:Y:S01]  /*11200*/  BSSY B1, `(.L_x_41) ;  /* 0x000000b000017945 */ /* 0x000fe20003800000 */
[----:B------:R-:W-:Y:S02]  /*11210*/  ISETP.LT.OR P3, PT, R0, 0x9, !P0 ;  /* 0x000000090000780c */ /* 0x000fe40004761670 */
[----:B------:R-:W-:-:S05]  /*11220*/  F2FP.F16.E4M3.UNPACK_B R4, R4 ;  /* 0x00000004ff04723e */ /* 0x000fca00020006ff */
[----:B------:R-:W-:-:S05]  /*11230*/  HADD2.F32 R4, -RZ, R4.H0_H0 ;  /* 0x20000004ff047230 */ /* 0x000fca0000004100 */
[----:B------:R-:W-:-:S04]  /*11240*/  FMUL R4, R4, UR22 ;  /* 0x0000001604047c20 */ /* 0x000fc80008400000 */
[--C-:B------:R-:W-:Y:S01]  /*11250*/  FFMA R6, R6, UR15, R4.reuse ;  /* 0x0000000f06067c23 */ /* 0x100fe20008000004 */
[----:B------:R-:W-:-:S04]  /*11260*/  PRMT R4, RZ, 0x7610, R4 ;  /* 0x00007610ff047816 */ /* 0x000fc80000000004 */
[----:B------:R-:W-:-:S05]  /*11270*/  F2FP.SATFINITE.E4M3.F32.PACK_AB_MERGE_C R6, RZ, R6, RZ ;  /* 0x00000006ff06723e */ /* 0x000fca00048070ff */
[----:B------:R0:W-:Y:S01]  /*11280*/  @!P2 STG.E.U8 desc[UR20][R26.64+0x1], R6 ;  /* 0x000001061a00a986 */ /* 0x0001e2000c101114 */
[----:B------:R-:W-:Y:S05]  /*11290*/  @P3 BRA `(.L_x_42) ;  /* 0x0000000000043947 */ /* 0x000fea0003800000 */
[----:B------:R0:W5:Y:S02]  /*112a0*/  LDG.E.U8 R4, desc[UR20][R32.64+0x8] ;  /* 0x0000081420047981 */ /* 0x000164000c1e1100 */
.L_x_42:
[----:B------:R-:W-:Y:S05]  /*112b0*/  BSYNC B1 ;  /* 0x0000000000017941 */ /* 0x000fea0003800000 */
.L_x_41:
        /* <DEDUP_REMOVED lines=12> */
.L_x_44:
[----:B------:R-:W-:Y:S05]  /*11380*/  BSYNC B1 ;  /* 0x0000000000017941 */ /* 0x000fea0003800000 */
.L_x_43:
        /* <DEDUP_REMOVED lines=12> */
.L_x_46:
[----:B------:R-:W-:Y:S05]  /*11450*/  BSYNC B1 ;  /* 0x0000000000017941 */ /* 0x000fea0003800000 */
.L_x_45:
        /* <DEDUP_REMOVED lines=12> */
.L_x_48:
[----:B------:R-:W-:Y:S05]  /*11520*/  BSYNC B1 ;  /* 0x0000000000017941 */ /* 0x000fea0003800000 */
.L_x_47:
        /* <DEDUP_REMOVED lines=12> */
.L_x_50:
[----:B------:R-:W-:Y:S05]  /*115f0*/  BSYNC B1 ;  /* 0x0000000000017941 */ /* 0x000fea0003800000 */
.L_x_49:
        /* <DEDUP_REMOVED lines=12> */
.L_x_52:
[----:B------:R-:W-:Y:S05]  /*116c0*/  BSYNC B1 ;  /* 0x0000000000017941 */ /* 0x000fea0003800000 */
.L_x_51:
        /* <DEDUP_REMOVED lines=12> */
.L_x_54:
[----:B------:R-:W-:Y:S05]  /*11790*/  BSYNC B1 ;  /* 0x0000000000017941 */ /* 0x000fea0003800000 */
.L_x_53:
        /* <DEDUP_REMOVED lines=12> */
.L_x_56:
[----:B------:R-:W-:Y:S05]  /*11860*/  BSYNC B1 ;  /* 0x0000000000017941 */ /* 0x000fea0003800000 */
.L_x_55:
        /* <DEDUP_REMOVED lines=12> */
.L_x_58:
[----:B------:R-:W-:Y:S05]  /*11930*/  BSYNC B1 ;  /* 0x0000000000017941 */ /* 0x000fea0003800000 */
.L_x_57:
        /* <DEDUP_REMOVED lines=12> */
.L_x_60:
[----:B------:R-:W-:Y:S05]  /*11a00*/  BSYNC B1 ;  /* 0x0000000000017941 */ /* 0x000fea0003800000 */
.L_x_59:
        /* <DEDUP_REMOVED lines=12> */
.L_x_62:
[----:B------:R-:W-:Y:S05]  /*11ad0*/  BSYNC B1 ;  /* 0x0000000000017941 */ /* 0x000fea0003800000 */
.L_x_61:
        /* <DEDUP_REMOVED lines=12> */
.L_x_64:
[----:B------:R-:W-:Y:S05]  /*11ba0*/  BSYNC B1 ;  /* 0x0000000000017941 */ /* 0x000fea0003800000 */
.L_x_63:
        /* <DEDUP_REMOVED lines=12> */
.L_x_66:
[----:B------:R-:W-:Y:S05]  /*11c70*/  BSYNC B1 ;  /* 0x0000000000017941 */ /* 0x000fea0003800000 */
.L_x_65:
        /* <DEDUP_REMOVED lines=12> */
.L_x_68:
[----:B------:R-:W-:Y:S05]  /*11d40*/  BSYNC B1 ;  /* 0x0000000000017941 */ /* 0x000fea0003800000 */
.L_x_67:
        /* <DEDUP_REMOVED lines=12> */
.L_x_70:
[----:B------:R-:W-:Y:S05]  /*11e10*/  BSYNC B1 ;  /* 0x0000000000017941 */ /* 0x000fea0003800000 */
.L_x_69:
        /* <DEDUP_REMOVED lines=12> */
.L_x_72:
[----:B------:R-:W-:Y:S05]  /*11ee0*/  BSYNC B1 ;  /* 0x0000000000017941 */ /* 0x000fea0003800000 */
.L_x_71:
        /* <DEDUP_REMOVED lines=12> */
.L_x_74:
[----:B------:R-:W-:Y:S05]  /*11fb0*/  BSYNC B1 ;  /* 0x0000000000017941 */ /* 0x000fea0003800000 */
.L_x_73:
        /* <DEDUP_REMOVED lines=12> */
.L_x_76:
[----:B------:R-:W-:Y:S05]  /*12080*/  BSYNC B1 ;  /* 0x0000000000017941 */ /* 0x000fea0003800000 */
.L_x_75:
        /* <DEDUP_REMOVED lines=12> */
.L_x_78:
[----:B------:R-:W-:Y:S05]  /*12150*/  BSYNC B1 ;  /* 0x0000000000017941 */ /* 0x000fea0003800000 */
.L_x_77:
        /* <DEDUP_REMOVED lines=12> */
.L_x_80:
[----:B------:R-:W-:Y:S05]  /*12220*/  BSYNC B1 ;  /* 0x0000000000017941 */ /* 0x000fea0003800000 */
.L_x_79:
        /* <DEDUP_REMOVED lines=12> */
.L_x_82:
[----:B------:R-:W-:Y:S05]  /*122f0*/  BSYNC B1 ;  /* 0x0000000000017941 */ /* 0x000fea0003800000 */
.L_x_81:
        /* <DEDUP_REMOVED lines=12> */
.L_x_84:
[----:B------:R-:W-:Y:S05]  /*123c0*/  BSYNC B1 ;  /* 0x0000000000017941 */ /* 0x000fea0003800000 */
.L_x_83:
        /* <DEDUP_REMOVED lines=12> */
.L_x_86:
[----:B------:R-:W-:Y:S05]  /*12490*/  BSYNC B1 ;  /* 0x0000000000017941 */ /* 0x000fea0003800000 */
.L_x_85:
        /* <DEDUP_REMOVED lines=12> */
.L_x_88:
[----:B------:R-:W-:Y:S05]  /*12560*/  BSYNC B1 ;  /* 0x0000000000017941 */ /* 0x000fea0003800000 */
.L_x_87:
        /* <DEDUP_REMOVED lines=12> */
.L_x_90:
[----:B------:R-:W-:Y:S05]  /*12630*/  BSYNC B1 ;  /* 0x0000000000017941 */ /* 0x000fea0003800000 */
.L_x_89:
        /* <DEDUP_REMOVED lines=12> */
.L_x_92:
[----:B------:R-:W-:Y:S05]  /*12700*/  BSYNC B1 ;  /* 0x0000000000017941 */ /* 0x000fea0003800000 */
.L_x_91:
        /* <DEDUP_REMOVED lines=12> */
.L_x_94:
[----:B------:R-:W-:Y:S05]  /*127d0*/  BSYNC B1 ;  /* 0x0000000000017941 */ /* 0x000fea0003800000 */
.L_x_93:
        /* <DEDUP_REMOVED lines=12> */
.L_x_96:
[----:B------:R-:W-:Y:S05]  /*128a0*/  BSYNC B1 ;  /* 0x0000000000017941 */ /* 0x000fea0003800000 */
.L_x_95:
        /* <DEDUP_REMOVED lines=12> */
.L_x_98:
[----:B------:R-:W-:Y:S05]  /*12970*/  BSYNC B1 ;  /* 0x0000000000017941 */ /* 0x000fea0003800000 */
.L_x_97:
        /* <DEDUP_REMOVED lines=12> */
.L_x_100:
[----:B------:R-:W-:Y:S05]  /*12a40*/  BSYNC B1 ;  /* 0x0000000000017941 */ /* 0x000fea0003800000 */
.L_x_99:
        /* <DEDUP_REMOVED lines=12> */
.L_x_102:
[----:B------:R-:W-:Y:S05]  /*12b10*/  BSYNC B1 ;  /* 0x0000000000017941 */ /* 0x000fea0003800000 */
.L_x_101:
        /* <DEDUP_REMOVED lines=12> */
.L_x_104:
[----:B------:R-:W-:Y:S05]  /*12be0*/  BSYNC B1 ;  /* 0x0000000000017941 */ /* 0x000fea0003800000 */
.L_x_103:
        /* <DEDUP_REMOVED lines=12> */
.L_x_106:
[----:B------:R-:W-:Y:S05]  /*12cb0*/  BSYNC B1 ;  /* 0x0000000000017941 */ /* 0x000fea0003800000 */
.L_x_105:
        /* <DEDUP_REMOVED lines=12> */
.L_x_108:
[----:B------:R-:W-:Y:S05]  /*12d80*/  BSYNC B1 ;  /* 0x0000000000017941 */ /* 0x000fea0003800000 */
.L_x_107:
        /* <DEDUP_REMOVED lines=12> */
.L_x_110:
[----:B------:R-:W-:Y:S05]  /*12e50*/  BSYNC B1 ;  /* 0x0000000000017941 */ /* 0x000fea0003800000 */
.L_x_109:
        /* <DEDUP_REMOVED lines=12> */
.L_x_112:
[----:B------:R-:W-:Y:S05]  /*12f20*/  BSYNC B1 ;  /* 0x0000000000017941 */ /* 0x000fea0003800000 */
.L_x_111:
        /* <DEDUP_REMOVED lines=12> */
.L_x_114:
[----:B------:R-:W-:Y:S05]  /*12ff0*/  BSYNC B1 ;  /* 0x0000000000017941 */ /* 0x000fea0003800000 */
.L_x_113:
[----:B-----5:R-:W-:Y:S01]  /*13000*/  LOP3.LUT R4, R4, 0xff, RZ, 0xc0, !PT ;  /* 0x000000ff04047812 */ /* 0x020fe200078ec0ff */
[----:B------:R-:W-:Y:S01]  /*13010*/  BSSY B1, `(.L_x_115) ;  /* 0x000000b000017945 */ /* 0x000fe20003800000 */
[----:B------:R-:W-:Y:S02]  /*13020*/  ISETP.LT.OR P2, PT, R0, 0x52, !P0 ;  /* 0x000000520000780c */ /* 0x000fe40004741670 */
[----:B------:R-:W-:-:S05]  /*13030*/  F2FP.F16.E4M3.UNPACK_B R4, R4 ;  /* 0x00000004ff04723e */ /* 0x000fca00020006ff */
[----:B------:R-:W-:-:S05]  /*13040*/  HADD2.F32 R4, -RZ, R4.H0_H0 ;  /* 0x20000004ff047230 */ /* 0x000fca0000004100 */
[----:B------:R-:W-:-:S04]  /*13050*/  FMUL R4, R4, UR22 ;  /* 0x0000001604047c20 */ /* 0x000fc80008400000 */
[----:B------:R-:W-:-:S05]  /*13060*/  FFMA R4, R171, UR15, R4 ;  /* 0x0000000fab047c23 */ /* 0x000fca0008000004 */
[----:B------:R-:W-:Y:S02]  /*13070*/  F2FP.SATFINITE.E4M3.F32.PACK_AB_MERGE_C R5, RZ, R4, RZ ;  /* 0x00000004ff05723e */ /* 0x000fe400048070ff */
[----:B------:R-:W-:-:S03]  /*13080*/  PRMT R4, RZ, 0x7610, R4 ;  /* 0x00007610ff047816 */ /* 0x000fc60000000004 */
[----:B------:R0:W-:Y:S01]  /*13090*/  @!P3 STG.E.U8 desc[UR20][R24.64+0x50], R5 ;  /* 0x000050051800b986 */ /* 0x0001e2000c101114 */
[----:B------:R-:W-:Y:S05]  /*130a0*/  @P2 BRA `(.L_x_116) ;  /* 0x0000000000042947 */ /* 0x000fea0003800000 */
[----:B------:R0:W5:Y:S02]  /*130b0*/  LDG.E.U8 R4, desc[UR20][R32.64+0x51] ;  /* 0x0000511420047981 */ /* 0x000164000c1e1100 */
.L_x_116:
[----:B------:R-:W-:Y:S05]  /*130c0*/  BSYNC B1 ;  /* 0x0000000000017941 */ /* 0x000fea0003800000 */
.L_x_115:
[----:B-----5:R-:W-:Y:S01]  /*130d0*/  LOP3.LUT R4, R4, 0xff, RZ, 0xc0, !PT ;  /* 0x000000ff04047812 */ /* 0x020fe200078ec0ff */
[----:B------:R-:W-:Y:S01]  /*130e0*/  BSSY B1, `(.L_x_117) ;  /* 0x000000b000017945 */ /* 0x000fe20003800000 */
[----:B------:R-:W-:Y:S02]  /*130f0*/  ISETP.LT.OR P3, PT, R0, 0x51, !P1 ;  /* 0x000000510000780c */ /* 0x000fe40004f61670 */
[----:B------:R-:W-:-:S05]  /*13100*/  F2FP.F16.E4M3.UNPACK_B R4, R4 ;  /* 0x00000004ff04723e */ /* 0x000fca00020006ff */
[----:B------:R-:W-:-:S05]  /*13110*/  HADD2.F32 R4, -RZ, R4.H0_H0 ;  /* 0x20000004ff047230 */ /* 0x000fca0000004100 */
[----:B------:R-:W-:-:S04]  /*13120*/  FMUL R4, R4, UR22 ;  /* 0x0000001604047c20 */ /* 0x000fc80008400000 */
[----:B------:R-:W-:-:S05]  /*13130*/  FFMA R4, R172, UR15, R4 ;  /* 0x0000000fac047c23 */ /* 0x000fca0008000004 */
[----:B0-----:R-:W-:Y:S02]  /*13140*/  F2FP.SATFINITE.E4M3.F32.PACK_AB_MERGE_C R5, RZ, R4, RZ ;  /* 0x00000004ff05723e */ /* 0x001fe400048070ff */
[----:B------:R-:W-:-:S03]  /*13150*/  PRMT R4, RZ, 0x7610, R4 ;  /* 0x00007610ff047816 */ /* 0x000fc60000000004 */
[----:B------:R0:W-:Y:S01]  /*13160*/  @!P2 STG.E.U8 desc[UR20][R24.64+0x51], R5 ;  /* 0x000051051800a986 */ /* 0x0001e2000c101114 */
[----:B------:R-:W-:Y:S05]  /*13170*/  @P3 BRA `(.L_x_118) ;  /* 0x0000000000043947 */ /* 0x000fea0003800000 */
[----:B------:R0:W5:Y:S02]  /*13180*/  LDG.E.U8 R4, desc[UR20][R2.64+0x50] ;  /* 0x0000501402047981 */ /* 0x000164000c1e1100 */
.L_x_118:
[----:B------:R-:W-:Y:S05]  /*13190*/  BSYNC B1 ;  /* 0x0000000000017941 */ /* 0x000fea0003800000 */
.L_x_117:
        /* <DEDUP_REMOVED lines=12> */
.L_x_120:
[----:B------:R-:W-:Y:S05]  /*13260*/  BSYNC B1 ;  /* 0x0000000000017941 */ /* 0x000fea0003800000 */
.L_x_119:
[----:B-----5:R-:W-:Y:S01]  /*13270*/  LOP3.LUT R4, R4, 0xff, RZ, 0xc0, !PT ;  /* 0x000000ff04047812 */ /* 0x020fe200078ec0ff */
[----:B------:R-:W-:Y:S01]  /*13280*/  BSSY B1, `(.L_x_121) ;  /* 0x000000b000017945 */ /* 0x000fe20003800000 */
[----:B------:R-:W-:Y:S02]  /*13290*/  ISETP.LT.OR P3, PT, R0, 0x59, !P0 ;  /* 0x000000590000780c */ /* 0x000fe40004761670 */
[----:B------:R-:W-:-:S05]  /*132a0*/  F2FP.F16.E4M3.UNPACK_B R4, R4 ;  /* 0x00000004ff04723e */ /* 0x000fca00020006ff */
[----:B------:R-:W-:-:S05]  /*132b0*/  HADD2.F32 R4, -RZ, R4.H0_H0 ;  /* 0x20000004ff047230 */ /* 0x000fca0000004100 */
[----:B0-----:R-:W-:Y:S01]  /*132c0*/  FMUL R5, R4, UR22 ;  /* 0x0000001604057c20 */ /* 0x001fe20008400000 */
[----:B------:R-:W-:-:S03]  /*132d0*/  PRMT R4, RZ, 0x7610, R4 ;  /* 0x00007610ff047816 */ /* 0x000fc60000000004 */
[----:B------:R-:W-:-:S05]  /*132e0*/  FFMA R5, R174, UR15, R5 ;  /* 0x0000000fae057c23 */ /* 0x000fca0008000005 */
[----:B------:R-:W-:-:S05]  /*132f0*/  F2FP.SATFINITE.E4M3.F32.PACK_AB_MERGE_C R5, RZ, R5, RZ ;  /* 0x00000005ff05723e */ /* 0x000fca00048070ff */
[----:B------:R0:W-:Y:S01]  /*13300*/  @!P2 STG.E.U8 desc[UR20][R26.64+0x51], R5 ;  /* 0x000051051a00a986 */ /* 0x0001e2000c101114 */
[----:B------:R-:W-:Y:S05]  /*13310*/  @P3 BRA `(.L_x_122) ;  /* 0x0000000000043947 */ /* 0x000fea0003800000 */
[----:B------:R0:W5:Y:S02]  /*13320*/  LDG.E.U8 R4, desc[UR20][R32.64+0x58] ;  /* 0x0000581420047981 */ /* 0x000164000c1e1100 */
.L_x_122:
[----:B------:R-:W-:Y:S05]  /*13330*/  BSYNC B1 ;  /* 0x0000000000017941 */ /* 0x000fea0003800000 */
.L_x_121:
        /* <DEDUP_REMOVED lines=12> */
.L_x_124:
[----:B------:R-:W-:Y:S05]  /*13400*/  BSYNC B1 ;  /* 0x0000000000017941 */ /* 0x000fea0003800000 */
.L_x_123:
        /* <DEDUP_REMOVED lines=12> */
.L_x_126:
[----:B------:R-:W-:Y:S05]  /*134d0*/  BSYNC B1 ;  /* 0x0000000000017941 */ /* 0x000fea0003800000 */
.L_x_125:
        /* <DEDUP_REMOVED lines=12> */
.L_x_128:
[----:B------:R-:W-:Y:S05]  /*135a0*/  BSYNC B1 ;  /* 0x0000000000017941 */ /* 0x000fea0003800000 */
.L_x_127:
        /* <DEDUP_REMOVED lines=12> */
.L_x_130:
[----:B------:R-:W-:Y:S05]  /*13670*/  BSYNC B1 ;  /* 0x0000000000017941 */ /* 0x000fea0003800000 */
.L_x_129:
        /* <DEDUP_REMOVED lines=12> */
.L_x_132:
[----:B------:R-:W-:Y:S05]  /*13740*/  BSYNC B1 ;  /* 0x0000000000017941 */ /* 0x000fea0003800000 */
.L_x_131:
        /* <DEDUP_REMOVED lines=12> */
.L_x_134:
[----:B------:R-:W-:Y:S05]  /*13810*/  BSYNC B1 ;  /* 0x0000000000017941 */ /* 0x000fea0003800000 */
.L_x_133:
        /* <DEDUP_REMOVED lines=12> */
.L_x_136:
[----:B------:R-:W-:Y:S05]  /*138e0*/  BSYNC B1 ;  /* 0x0000000000017941 */ /* 0x000fea0003800000 */
.L_x_135:
        /* <DEDUP_REMOVED lines=12> */
.L_x_138:
[----:B------:R-:W-:Y:S05]  /*139b0*/  BSYNC B1 ;  /* 0x0000000000017941 */ /* 0x000fea0003800000 */
.L_x_137:
        /* <DEDUP_REMOVED lines=12> */
.L_x_140:
[----:B------:R-:W-:Y:S05]  /*13a80*/  BSYNC B1 ;  /* 0x0000000000017941 */ /* 0x000fea0003800000 */
.L_x_139:
        /* <DEDUP_REMOVED lines=12> */
.L_x_142:
[----:B------:R-:W-:Y:S05]  /*13b50*/  BSYNC B1 ;  /* 0x0000000000017941 */ /* 0x000fea0003800000 */
.L_x_141:
        /* <DEDUP_REMOVED lines=12> */
.L_x_144:
[----:B------:R-:W-:Y:S05]  /*13c20*/  BSYNC B1 ;  /* 0x0000000000017941 */ /* 0x000fea0003800000 */
.L_x_143:
        /* <DEDUP_REMOVED lines=12> */
.L_x_146:
[----:B------:R-:W-:Y:S05]  /*13cf0*/  BSYNC B1 ;  /* 0x0000000000017941 */ /* 0x000fea0003800000 */
.L_x_145:
        /* <DEDUP_REMOVED lines=12> */
.L_x_148:
[----:B------:R-:W-:Y:S05]  /*13dc0*/  BSYNC B1 ;  /* 0x0000000000017941 */ /* 0x000fea0003800000 */
.L_x_147:
        /* <DEDUP_REMOVED lines=12> */
.L_x_150:
[----:B------:R-:W-:Y:S05]  /*13e90*/  BSYNC B1 ;  /* 0x0000000000017941 */ /* 0x000fea0003800000 */
.L_x_149:
        /* <DEDUP_REMOVED lines=12> */
.L_x_152:
[----:B------:R-:W-:Y:S05]  /*13f60*/  BSYNC B1 ;  /* 0x0000000000017941 */ /* 0x000fea0003800000 */
.L_x_151:
        /* <DEDUP_REMOVED lines=12> */
.L_x_154:
[----:B------:R-:W-:Y:S05]  /*14030*/  BSYNC B1 ;  /* 0x0000000000017941 */ /* 0x000fea0003800000 */
.L_x_153:
        /* <DEDUP_REMOVED lines=12> */
.L_x_156:
[----:B------:R-:W-:Y:S05]  /*14100*/  BSYNC B1 ;  /* 0x0000000000017941 */ /* 0x000fea0003800000 */
.L_x_155:
        /* <DEDUP_REMOVED lines=12> */
.L_x_158:
[----:B------:R-:W-:Y:S05]  /*141d0*/  BSYNC B1 ;  /* 0x0000000000017941 */ /* 0x000fea0003800000 */
.L_x_157:
        /* <DEDUP_REMOVED lines=12> */
.L_x_160:
[----:B------:R-:W-:Y:S05]  /*142a0*/  BSYNC B1 ;  /* 0x0000000000017941 */ /* 0x000fea0003800000 */
.L_x_159:
        /* <DEDUP_REMOVED lines=12> */
.L_x_162:
[----:B------:R-:W-:Y:S05]  /*14370*/  BSYNC B1 ;  /* 0x0000000000017941 */ /* 0x000fea0003800000 */
.L_x_161:
        /* <DEDUP_REMOVED lines=12> */
.L_x_164:
[----:B------:R-:W-:Y:S05]  /*14440*/  BSYNC B1 ;  /* 0x0000000000017941 */ /* 0x000fea0003800000 */
.L_x_163:
        /* <DEDUP_REMOVED lines=12> */
.L_x_166:
[----:B------:R-:W-:Y:S05]  /*14510*/  BSYNC B1 ;  /* 0x0000000000017941 */ /* 0x000fea0003800000 */
.L_x_165:
        /* <DEDUP_REMOVED lines=12> */
.L_x_168:
[----:B------:R-:W-:Y:S05]  /*145e0*/  BSYNC B1 ;  /* 0x0000000000017941 */ /* 0x000fea0003800000 */
.L_x_167:
        /* <DEDUP_REMOVED lines=12> */
.L_x_170:
[----:B------:R-:W-:Y:S05]  /*146b0*/  BSYNC B1 ;  /* 0x0000000000017941 */ /* 0x000fea0003800000 */
.L_x_169:
        /* <DEDUP_REMOVED lines=12> */
.L_x_172:
[----:B------:R-:W-:Y:S05]  /*14780*/  BSYNC B1 ;  /* 0x0000000000017941 */ /* 0x000fea0003800000 */
.L_x_171:
        /* <DEDUP_REMOVED lines=12> */
.L_x_174:
[----:B------:R-:W-:Y:S05]  /*14850*/  BSYNC B1 ;  /* 0x0000000000017941 */ /* 0x000fea0003800000 */
.L_x_173:
        /* <DEDUP_REMOVED lines=12> */
.L_x_176:
[----:B------:R-:W-:Y:S05]  /*14920*/  BSYNC B1 ;  /* 0x0000000000017941 */ /* 0x000fea0003800000 */
.L_x_175:
        /* <DEDUP_REMOVED lines=12> */
.L_x_178:
[----:B------:R-:W-:Y:S05]  /*149f0*/  BSYNC B1 ;  /* 0x0000000000017941 */ /* 0x000fea0003800000 */
.L_x_177:
        /* <DEDUP_REMOVED lines=12> */
.L_x_180:
[----:B------:R-:W-:Y:S05]  /*14ac0*/  BSYNC B1 ;  /* 0x0000000000017941 */ /* 0x000fea0003800000 */
.L_x_179:
        /* <DEDUP_REMOVED lines=12> */
.L_x_182:
[----:B------:R-:W-:Y:S05]  /*14b90*/  BSYNC B1 ;  /* 0x0000000000017941 */ /* 0x000fea0003800000 */
.L_x_181:
        /* <DEDUP_REMOVED lines=12> */
.L_x_184:
[----:B------:R-:W-:Y:S05]  /*14c60*/  BSYNC B1 ;  /* 0x0000000000017941 */ /* 0x000fea0003800000 */
.L_x_183:
        /* <DEDUP_REMOVED lines=12> */
.L_x_186:
[----:B------:R-:W-:Y:S05]  /*14d30*/  BSYNC B1 ;  /* 0x0000000000017941 */ /* 0x000fea0003800000 */
.L_x_185:
        /* <DEDUP_REMOVED lines=12> */
.L_x_188:
[----:B------:R-:W-:Y:S05]  /*14e00*/  BSYNC B1 ;  /* 0x0000000000017941 */ /* 0x000fea0003800000 */
.L_x_187:
        /* <DEDUP_REMOVED lines=12> */
.L_x_190:
[----:B------:R-:W-:Y:S05]  /*14ed0*/  BSYNC B1 ;  /* 0x0000000000017941 */ /* 0x000fea0003800000 */
.L_x_189:
        /* <DEDUP_REMOVED lines=12> */
.L_x_192:
[----:B------:R-:W-:Y:S05]  /*14fa0*/  BSYNC B1 ;  /* 0x0000000000017941 */ /* 0x000fea0003800000 */
.L_x_191:
        /* <DEDUP_REMOVED lines=12> */
.L_x_194:
[----:B------:R-:W-:Y:S05]  /*15070*/  BSYNC B1 ;  /* 0x0000000000017941 */ /* 0x000fea0003800000 */
.L_x_193:
        /* <DEDUP_REMOVED lines=12> */
.L_x_196:
[----:B------:R-:W-:Y:S05]  /*15140*/  BSYNC B1 ;  /* 0x0000000000017941 */ /* 0x000fea0003800000 */
.L_x_195:
        /* <DEDUP_REMOVED lines=12> */
.L_x_198:
[----:B------:R-:W-:Y:S05]  /*15210*/  BSYNC B1 ;  /* 0x0000000000017941 */ /* 0x000fea0003800000 */
.L_x_197:
        /* <DEDUP_REMOVED lines=12> */
.L_x_200:
[----:B------:R-:W-:Y:S05]  /*152e0*/  BSYNC B1 ;  /* 0x0000000000017941 */ /* 0x000fea0003800000 */
.L_x_199:
        /* <DEDUP_REMOVED lines=12> */
.L_x_202:
[----:B------:R-:W-:Y:S05]  /*153b0*/  BSYNC B1 ;  /* 0x0000000000017941 */ /* 0x000fea0003800000 */
.L_x_201:
        /* <DEDUP_REMOVED lines=12> */
.L_x_204:
[----:B------:R-:W-:Y:S05]  /*15480*/  BSYNC B1 ;  /* 0x0000000000017941 */ /* 0x000fea0003800000 */
.L_x_203:
        /* <DEDUP_REMOVED lines=12> */
.L_x_206:
[----:B------:R-:W-:Y:S05]  /*15550*/  BSYNC B1 ;  /* 0x0000000000017941 */ /* 0x000fea0003800000 */
.L_x_205:
        /* <DEDUP_REMOVED lines=12> */
.L_x_208:
[----:B------:R-:W-:Y:S05]  /*15620*/  BSYNC B1 ;  /* 0x0000000000017941 */ /* 0x000fea0003800000 */
.L_x_207:
        /* <DEDUP_REMOVED lines=12> */
.L_x_210:
[----:B------:R-:W-:Y:S05]  /*156f0*/  BSYNC B1 ;  /* 0x0000000000017941 */ /* 0x000fea0003800000 */
.L_x_209:
        /* <DEDUP_REMOVED lines=12> */
.L_x_212:
[----:B------:R-:W-:Y:S05]  /*157c0*/  BSYNC B1 ;  /* 0x0000000000017941 */ /* 0x000fea0003800000 */
.L_x_211:
        /* <DEDUP_REMOVED lines=12> */
.L_x_214:
[----:B------:R-:W-:Y:S05]  /*15890*/  BSYNC B1 ;  /* 0x0000000000017941 */ /* 0x000fea0003800000 */
.L_x_213:
        /* <DEDUP_REMOVED lines=12> */
.L_x_216:
[----:B------:R-:W-:Y:S05]  /*15960*/  BSYNC B1 ;  /* 0x0000000000017941 */ /* 0x000fea0003800000 */
.L_x_215:
        /* <DEDUP_REMOVED lines=12> */
.L_x_218:
[----:B------:R-:W-:Y:S05]  /*15a30*/  BSYNC B1 ;  /* 0x0000000000017941 */ /* 0x000fea0003800000 */
.L_x_217:
        /* <DEDUP_REMOVED lines=12> */
.L_x_220:
[----:B------:R-:W-:Y:S05]  /*15b00*/  BSYNC B1 ;  /* 0x0000000000017941 */ /* 0x000fea0003800000 */
.L_x_219:
        /* <DEDUP_REMOVED lines=12> */
.L_x_222:
[----:B------:R-:W-:Y:S05]  /*15bd0*/  BSYNC B1 ;  /* 0x0000000000017941 */ /* 0x000fea0003800000 */
.L_x_221:
        /* <DEDUP_REMOVED lines=12> */
.L_x_224:
[----:B------:R-:W-:Y:S05]  /*15ca0*/  BSYNC B1 ;  /* 0x0000000000017941 */ /* 0x000fea0003800000 */
.L_x_223:
        /* <DEDUP_REMOVED lines=12> */
.L_x_226:
[----:B------:R-:W-:Y:S05]  /*15d70*/  BSYNC B1 ;  /* 0x0000000000017941 */ /* 0x000fea0003800000 */
.L_x_225:
        /* <DEDUP_REMOVED lines=12> */
.L_x_228:
[----:B------:R-:W-:Y:S05]  /*15e40*/  BSYNC B1 ;  /* 0x0000000000017941 */ /* 0x000fea0003800000 */
.L_x_227:
        /* <DEDUP_REMOVED lines=12> */
.L_x_230:
[----:B------:R-:W-:Y:S05]  /*15f10*/  BSYNC B1 ;  /* 0x0000000000017941 */ /* 0x000fea0003800000 */
.L_x_229:
        /* <DEDUP_REMOVED lines=12> */
.L_x_232:
[----:B------:R-:W-:Y:S05]  /*15fe0*/  BSYNC B1 ;  /* 0x0000000000017941 */ /* 0x000fea0003800000 */
.L_x_231:
        /* <DEDUP_REMOVED lines=12> */
.L_x_234:
[----:B------:R-:W-:Y:S05]  /*160b0*/  BSYNC B1 ;  /* 0x0000000000017941 */ /* 0x000fea0003800000 */
.L_x_233:
        /* <DEDUP_REMOVED lines=12> */
.L_x_236:
[----:B------:R-:W-:Y:S05]  /*16180*/  BSYNC B1 ;  /* 0x0000000000017941 */ /* 0x000fea0003800000 */
.L_x_235:
        /* <DEDUP_REMOVED lines=12> */
.L_x_238:
[----:B------:R-:W-:Y:S05]  /*16250*/  BSYNC B1 ;  /* 0x0000000000017941 */ /* 0x000fea0003800000 */
.L_x_237:
        /* <DEDUP_REMOVED lines=12> */
.L_x_240:
[----:B------:R-:W-:Y:S05]  /*16320*/  BSYNC B1 ;  /* 0x0000000000017941 */ /* 0x000fea0003800000 */
.L_x_239:
        /* <DEDUP_REMOVED lines=12> */
.L_x_242:
[----:B------:R-:W-:Y:S05]  /*163f0*/  BSYNC B1 ;  /* 0x0000000000017941 */ /* 0x000fea0003800000 */
.L_x_241:
        /* <DEDUP_REMOVED lines=12> */
.L_x_244:
[----:B------:R-:W-:Y:S05]  /*164c0*/  BSYNC B1 ;  /* 0x0000000000017941 */ /* 0x000fea0003800000 */
.L_x_243:
        /* <DEDUP_REMOVED lines=12> */
.L_x_246:
[----:B------:R-:W-:Y:S05]  /*16590*/  BSYNC B1 ;  /* 0x0000000000017941 */ /* 0x000fea0003800000 */
.L_x_245:
        /* <DEDUP_REMOVED lines=12> */
.L_x_248:
[----:B------:R-:W-:Y:S05]  /*16660*/  BSYNC B1 ;  /* 0x0000000000017941 */ /* 0x000fea0003800000 */
.L_x_247:
[----:B0-----:R-:W2:Y:S01]  /*16670*/  LDL.LU R5, [R1+0x200] ;  /* 0x0002000001057983 */ /* 0x001ea20000300800 */
[----:B-----5:R-:W-:Y:S01]  /*16680*/  LOP3.LUT R4, R4, 0xff, RZ, 0xc0, !PT ;  /* 0x000000ff04047812 */ /* 0x020fe200078ec0ff */
[----:B------:R-:W-:Y:S01]  /*16690*/  BSSY B1, `(.L_x_249) ;  /* 0x000000b000017945 */ /* 0x000fe20003800000 */
[----:B------:R-:W-:Y:S02]  /*166a0*/  ISETP.LT.OR P3, PT, R0, 0xd9, !P0 ;  /* 0x000000d90000780c */ /* 0x000fe40004761670 */
[----:B------:R-:W-:-:S05]  /*166b0*/  F2FP.F16.E4M3.UNPACK_B R4, R4 ;  /* 0x00000004ff04723e */ /* 0x000fca00020006ff */
[----:B------:R-:W-:-:S05]  /*166c0*/  HADD2.F32 R4, -RZ, R4.H0_H0 ;  /* 0x20000004ff047230 */ /* 0x000fca0000004100 */
[----:B------:R-:W-:-:S04]  /*166d0*/  FMUL R4, R4, UR22 ;  /* 0x0000001604047c20 */ /* 0x000fc80008400000 */
[----:B--2---:R-:W-:-:S05]  /*166e0*/  FFMA R4, R5, UR15, R4 ;  /* 0x0000000f05047c23 */ /* 0x004fca0008000004 */
[----:B------:R-:W-:Y:S02]  /*166f0*/  F2FP.SATFINITE.E4M3.F32.PACK_AB_MERGE_C R5, RZ, R4, RZ ;  /* 0x00000004ff05723e */ /* 0x000fe400048070ff */
[----:B------:R-:W-:-:S03]  /*16700*/  PRMT R4, RZ, 0x7610, R4 ;  /* 0x00007610ff047816 */ /* 0x000fc60000000004 */
[----:B------:R0:W-:Y:S01]  /*16710*/  @!P2 STG.E.U8 desc[UR20][R26.64+0xd1], R5 ;  /* 0x0000d1051a00a986 */ /* 0x0001e2000c101114 */
[----:B------:R-:W-:Y:S05]  /*16720*/  @P3 BRA `(.L_x_250) ;  /* 0x0000000000043947 */ /* 0x000fea0003800000 */
[----:B------:R2:W5:Y:S02]  /*16730*/  LDG.E.U8 R4, desc[UR20][R32.64+0xd8] ;  /* 0x0000d81420047981 */ /* 0x000564000c1e1100 */
.L_x_250:
[----:B------:R-:W-:Y:S05]  /*16740*/  BSYNC B1 ;  /* 0x0000000000017941 */ /* 0x000fea0003800000 */
.L_x_249:
[----:B0-----:R-:W3:Y:S01]  /*16750*/  LDL.LU R5, [R1+0x204] ;  /* 0x0002040001057983 */ /* 0x001ee20000300800 */
[----:B-----5:R-:W-:Y:S01]  /*16760*/  LOP3.LUT R4, R4, 0xff, RZ, 0xc0, !PT ;  /* 0x000000ff04047812 */ /* 0x020fe200078ec0ff */
[----:B------:R-:W-:Y:S01]  /*16770*/  BSSY B1, `(.L_x_251) ;  /* 0x000000b000017945 */ /* 0x000fe20003800000 */
[----:B------:R-:W-:Y:S02]  /*16780*/  ISETP.LT.OR P2, PT, R0, 0xda, !P0 ;  /* 0x000000da0000780c */ /* 0x000fe40004741670 */
[----:B------:R-:W-:-:S05]  /*16790*/  F2FP.F16.E4M3.UNPACK_B R4, R4 ;  /* 0x00000004ff04723e */ /* 0x000fca00020006ff */
[----:B------:R-:W-:-:S05]  /*167a0*/  HADD2.F32 R4, -RZ, R4.H0_H0 ;  /* 0x20000004ff047230 */ /* 0x000fca0000004100 */
[----:B------:R-:W-:-:S04]  /*167b0*/  FMUL R4, R4, UR22 ;  /* 0x0000001604047c20 */ /* 0x000fc80008400000 */
[----:B---3--:R-:W-:-:S05]  /*167c0*/  FFMA R4, R5, UR15, R4 ;  /* 0x0000000f05047c23 */ /* 0x008fca0008000004 */
[----:B------:R-:W-:Y:S02]  /*167d0*/  F2FP.SATFINITE.E4M3.F32.PACK_AB_MERGE_C R5, RZ, R4, RZ ;  /* 0x00000004ff05723e */ /* 0x000fe400048070ff */
[----:B------:R-:W-:-:S03]  /*167e0*/  PRMT R4, RZ, 0x7610, R4 ;  /* 0x00007610ff047816 */ /* 0x000fc60000000004 */
[----:B------:R0:W-:Y:S01]  /*167f0*/  @!P3 STG.E.U8 desc[UR20][R24.64+0xd8], R5 ;  /* 0x0000d8051800b986 */ /* 0x0001e2000c101114 */
[----:B------:R-:W-:Y:S05]  /*16800*/  @P2 BRA `(.L_x_252) ;  /* 0x0000000000042947 */ /* 0x000fea0003800000 */
[----:B------:R3:W5:Y:S02]  /*16810*/  LDG.E.U8 R4, desc[UR20][R32.64+0xd9] ;  /* 0x0000d91420047981 */ /* 0x000764000c1e1100 */
.L_x_252:
[----:B------:R-:W-:Y:S05]  /*16820*/  BSYNC B1 ;  /* 0x0000000000017941 */ /* 0x000fea0003800000 */
.L_x_251:
        /* <DEDUP_REMOVED lines=13> */
.L_x_254:
[----:B------:R-:W-:Y:S05]  /*16900*/  BSYNC B1 ;  /* 0x0000000000017941 */ /* 0x000fea0003800000 */
.L_x_253:
        /* <DEDUP_REMOVED lines=13> */
.L_x_256:
[----:B------:R-:W-:Y:S05]  /*169e0*/  BSYNC B1 ;  /* 0x0000000000017941 */ /* 0x000fea0003800000 */
.L_x_255:
        /* <DEDUP_REMOVED lines=13> */
.L_x_258:
[----:B------:R-:W-:Y:S05]  /*16ac0*/  BSYNC B1 ;  /* 0x0000000000017941 */ /* 0x000fea0003800000 */
.L_x_257:
        /* <DEDUP_REMOVED lines=13> */
.L_x_260:
[----:B------:R-:W-:Y:S05]  /*16ba0*/  BSYNC B1 ;  /* 0x0000000000017941 */ /* 0x000fea0003800000 */
.L_x_259:
        /* <DEDUP_REMOVED lines=13> */
.L_x_262:
[----:B------:R-:W-:Y:S05]  /*16c80*/  BSYNC B1 ;  /* 0x0000000000017941 */ /* 0x000fea0003800000 */
.L_x_261:
        /* <DEDUP_REMOVED lines=13> */
.L_x_264:
[----:B------:R-:W-:Y:S05]  /*16d60*/  BSYNC B1 ;  /* 0x0000000000017941 */ /* 0x000fea0003800000 */
.L_x_263:
        /* <DEDUP_REMOVED lines=13> */
.L_x_266:
[----:B------:R-:W-:Y:S05]  /*16e40*/  BSYNC B1 ;  /* 0x0000000000017941 */ /* 0x000fea0003800000 */
.L_x_265:
        /* <DEDUP_REMOVED lines=13> */
.L_x_268:
[----:B------:R-:W-:Y:S05]  /*16f20*/  BSYNC B1 ;  /* 0x0000000000017941 */ /* 0x000fea0003800000 */
.L_x_267:
        /* <DEDUP_REMOVED lines=13> */
.L_x_270:
[----:B------:R-:W-:Y:S05]  /*17000*/  BSYNC B1 ;  /* 0x0000000000017941 */ /* 0x000fea0003800000 */
.L_x_269:
        /* <DEDUP_REMOVED lines=13> */
.L_x_272:
[----:B------:R-:W-:Y:S05]  /*170e0*/  BSYNC B1 ;  /* 0x0000000000017941 */ /* 0x000fea0003800000 */
.L_x_271:
        /* <DEDUP_REMOVED lines=13> */
.L_x_274:
[----:B------:R-:W-:Y:S05]  /*171c0*/  BSYNC B1 ;  /* 0x0000000000017941 */ /* 0x000fea0003800000 */
.L_x_273:
        /* <DEDUP_REMOVED lines=13> */
.L_x_276:
[----:B------:R-:W-:Y:S05]  /*172a0*/  BSYNC B1 ;  /* 0x0000000000017941 */ /* 0x000fea0003800000 */
.L_x_275:
        /* <DEDUP_REMOVED lines=13> */
.L_x_278:
[----:B------:R-:W-:Y:S05]  /*17380*/  BSYNC B1 ;  /* 0x0000000000017941 */ /* 0x000fea0003800000 */
.L_x_277:
        /* <DEDUP_REMOVED lines=13> */
.L_x_280:
[----:B------:R-:W-:Y:S05]  /*17460*/  BSYNC B1 ;  /* 0x0000000000017941 */ /* 0x000fea0003800000 */
.L_x_279:
        /* <DEDUP_REMOVED lines=13> */
.L_x_282:
[----:B------:R-:W-:Y:S05]  /*17540*/  BSYNC B1 ;  /* 0x0000000000017941 */ /* 0x000fea0003800000 */
.L_x_281:
        /* <DEDUP_REMOVED lines=13> */
.L_x_284:
[----:B------:R-:W-:Y:S05]  /*17620*/  BSYNC B1 ;  /* 0x0000000000017941 */ /* 0x000fea0003800000 */
.L_x_283:
        /* <DEDUP_REMOVED lines=13> */
.L_x_286:
[----:B------:R-:W-:Y:S05]  /*17700*/  BSYNC B1 ;  /* 0x0000000000017941 */ /* 0x000fea0003800000 */
.L_x_285:
        /* <DEDUP_REMOVED lines=13> */
.L_x_288:
[----:B------:R-:W-:Y:S05]  /*177e0*/  BSYNC B1 ;  /* 0x0000000000017941 */ /* 0x000fea0003800000 */
.L_x_287:
[----:B------:R-:W2:Y:S01]  /*177f0*/  LDL.LU R7, [R1+0x250] ;  /* 0x0002500001077983 */ /* 0x000ea20000300800 */
[----:B-----5:R-:W-:Y:S01]  /*17800*/  LOP3.LUT R4, R4, 0xff, RZ, 0xc0, !PT ;  /* 0x000000ff04047812 */ /* 0x020fe200078ec0ff */
[----:B------:R-:W-:Y:S01]  /*17810*/  BSSY B1, `(.L_x_289) ;  /* 0x0000013000017945 */ /* 0x000fe20003800000 */
[----:B0-----:R-:W-:Y:S02]  /*17820*/  IADD3 R5, P0, R35, 0x80, RZ ;  /* 0x0000008023057810 */ /* 0x001fe40007f1e0ff */
[----:B------:R-:W-:-:S03]  /*17830*/  F2FP.F16.E4M3.UNPACK_B R4, R4 ;  /* 0x00000004ff04723e */ /* 0x000fc600020006ff */
[----:B--234-:R-:W-:Y:S01]  /*17840*/  IMAD.X R2, RZ, RZ, R37, P0 ;  /* 0x000000ffff027224 */ /* 0x01cfe200000e0625 */
[----:B------:R-:W-:Y:S01]  /*17850*/  ISETP.GE.AND P0, PT, R34, 0x81, PT ;  /* 0x000000812200780c */ /* 0x000fe20003f06270 */
[----:B------:R-:W-:Y:S02]  /*17860*/  HADD2.F32 R4, -RZ, R4.H0_H0 ;  /* 0x20000004ff047230 */ /* 0x000fe40000004100 */
[----:B------:R-:W-:Y:S01]  /*17870*/  IMAD R6, R2, UR6, RZ ;  /* 0x0000000602067c24 */ /* 0x000fe2000f8e02ff */
[----:B------:R-:W-:Y:S01]  /*17880*/  ISETP.LT.OR P3, PT, R0, 0x1, !P0 ;  /* 0x000000010000780c */ /* 0x000fe20004761670 */
[----:B------:R-:W-:-:S04]  /*17890*/  IMAD.WIDE.U32 R2, R5, UR6, R38 ;  /* 0x0000000605027c25 */ /* 0x000fc8000f8e0026 */
[----:B------:R-:W-:Y:S01]  /*178a0*/  FMUL R4, R4, UR22 ;  /* 0x0000001604047c20 */ /* 0x000fe20008400000 */
[----:B------:R-:W-:Y:S01]  /*178b0*/  IMAD R5, R5, UR7, R6 ;  /* 0x0000000705057c24 */ /* 0x000fe2000f8e0206 */
[----:B------:R-:W-:-:S04]  /*178c0*/  IADD3 R2, P2, R2, UR10, RZ ;  /* 0x0000000a02027c10 */ /* 0x000fc8000ff5e0ff */
[----:B------:R-:W-:Y:S01]  /*178d0*/  IADD3.X R3, R3, UR11, R5, P2, !PT ;  /* 0x0000000b03037c10 */ /* 0x000fe200097fe405 */
[----:B------:R-:W-:-:S05]  /*178e0*/  FFMA R4, R7, UR15, R4 ;  /* 0x0000000f07047c23 */ /* 0x000fca0008000004 */
[----:B------:R-:W-:Y:S02]  /*178f0*/  F2FP.SATFINITE.E4M3.F32.PACK_AB_MERGE_C R7, RZ, R4, RZ ;  /* 0x00000004ff07723e */ /* 0x000fe400048070ff */
[----:B------:R-:W-:-:S03]  /*17900*/  PRMT R4, RZ, 0x7610, R4 ;  /* 0x00007610ff047816 */ /* 0x000fc60000000004 */
[----:B------:R0:W-:Y:S01]  /*17910*/  @!P1 STG.E.U8 desc[UR20][R26.64+0xf9], R7 ;  /* 0x0000f9071a009986 */ /* 0x0001e2000c101114 */
[----:B------:R-:W-:Y:S05]  /*17920*/  @P3 BRA `(.L_x_290) ;  /* 0x0000000000043947 */ /* 0x000fea0003800000 */
[----:B------:R2:W5:Y:S02]  /*17930*/  LDG.E.U8 R4, desc[UR20][R2.64] ;  /* 0x0000001402047981 */ /* 0x000564000c1e1100 */
.L_x_290:
[----:B------:R-:W-:Y:S05]  /*17940*/  BSYNC B1 ;  /* 0x0000000000017941 */ /* 0x000fea0003800000 */
.L_x_289:
[----:B------:R-:W3:Y:S01]  /*17950*/  LDL.LU R5, [R1+0x254] ;  /* 0x0002540001057983 */ /* 0x000ee20000300800 */
        /* <DEDUP_REMOVED lines=12> */
.L_x_292:
[----:B------:R-:W-:Y:S05]  /*17a20*/  BSYNC B1 ;  /* 0x0000000000017941 */ /* 0x000fea0003800000 */
.L_x_291:
[----:B---3--:R-:W3:Y:S01]  /*17a30*/  LDL.LU R5, [R1+0x258] ;  /* 0x0002580001057983 */ /* 0x008ee20000300800 */
[----:B-----5:R-:W-:Y:S01]  /*17a40*/  LOP3.LUT R4, R4, 0xff, RZ, 0xc0, !PT ;  /* 0x000000ff04047812 */ /* 0x020fe200078ec0ff */
[----:B------:R-:W-:Y:S01]  /*17a50*/  BSSY B1, `(.L_x_293) ;  /* 0x0000013000017945 */ /* 0x000fe20003800000 */
[----:B------:R-:W-:Y:S02]  /*17a60*/  IADD3 R35, P1, R35, 0x88, RZ ;  /* 0x0000008823237810 */ /* 0x000fe40007f3e0ff */
[----:B------:R-:W-:Y:S02]  /*17a70*/  F2FP.F16.E4M3.UNPACK_B R4, R4 ;  /* 0x00000004ff04723e */ /* 0x000fe400020006ff */
[----:B------:R-:W-:Y:S01]  /*17a80*/  PRMT R6, RZ, 0x7610, R6 ;  /* 0x00007610ff067816 */ /* 0x000fe20000000006 */
[----:B------:R-:W-:Y:S01]  /*17a90*/  IMAD.X R36, RZ, RZ, R37, P1 ;  /* 0x000000ffff247224 */ /* 0x000fe200008e0625 */
[----:B------:R-:W-:Y:S01]  /*17aa0*/  ISETP.GE.AND P1, PT, R34, 0x89, PT ;  /* 0x000000892200780c */ /* 0x000fe20003f26270 */
[----:B------:R-:W-:-:S02]  /*17ab0*/  HADD2.F32 R4, -RZ, R4.H0_H0 ;  /* 0x20000004ff047230 */ /* 0x000fc40000004100 */
[----:B------:R-:W-:Y:S01]  /*17ac0*/  IMAD R36, R36, UR6, RZ ;  /* 0x0000000624247c24 */ /* 0x000fe2000f8e02ff */
[----:B------:R-:W-:Y:S01]  /*17ad0*/  ISETP.LT.OR P5, PT, R0, 0x1, !P1 ;  /* 0x000000010000780c */ /* 0x000fe20004fa1670 */
[----:B------:R-:W-:-:S04]  /*17ae0*/  IMAD.WIDE.U32 R38, R35, UR6, R38 ;  /* 0x0000000623267c25 */ /* 0x000fc8000f8e0026 */
[----:B------:R-:W-:Y:S01]  /*17af0*/  FMUL R4, R4, UR22 ;  /* 0x0000001604047c20 */ /* 0x000fe20008400000 */
[----:B------:R-:W-:-:S03]  /*17b00*/  IMAD R35, R35, UR7, R36 ;  /* 0x0000000723237c24 */ /* 0x000fc6000f8e0224 */
[----:B---3--:R-:W-:Y:S01]  /*17b10*/  FFMA R5, R5, UR15, R4 ;  /* 0x0000000f05057c23 */ /* 0x008fe20008000004 */
[----:B------:R-:W-:-:S04]  /*17b20*/  IADD3 R4, P3, R38, UR10, RZ ;  /* 0x0000000a26047c10 */ /* 0x000fc8000ff7e0ff */
[----:B0-----:R-:W-:Y:S02]  /*17b30*/  F2FP.SATFINITE.E4M3.F32.PACK_AB_MERGE_C R7, RZ, R5, RZ ;  /* 0x00000005ff07723e */ /* 0x001fe400048070ff */
[----:B------:R-:W-:-:S03]  /*17b40*/  IADD3.X R5, R39, UR11, R35, P3, !PT ;  /* 0x0000000b27057c10 */ /* 0x000fc60009ffe423 */
[----:B------:R0:W-:Y:S01]  /*17b50*/  @!P2 STG.E.U8 desc[UR20][R30.64+0x1], R7 ;  /* 0x000001071e00a986 */ /* 0x0001e2000c101114 */
[----:B------:R-:W-:Y:S05]  /*17b60*/  @P5 BRA `(.L_x_294) ;  /* 0x0000000000045947 */ /* 0x000fea0003800000 */
[----:B------:R3:W5:Y:S02]  /*17b70*/  LDG.E.U8 R6, desc[UR20][R4.64] ;  /* 0x0000001404067981 */ /* 0x000764000c1e1100 */
.L_x_294:
[----:B------:R-:W-:Y:S05]  /*17b80*/  BSYNC B1 ;  /* 0x0000000000017941 */ /* 0x000fea0003800000 */
.L_x_293:
        /* <DEDUP_REMOVED lines=13> */
.L_x_296:
[----:B------:R-:W-:Y:S05]  /*17c60*/  BSYNC B1 ;  /* 0x0000000000017941 */ /* 0x000fea0003800000 */
.L_x_295:
        /* <DEDUP_REMOVED lines=13> */
.L_x_298:
[----:B------:R-:W-:Y:S05]  /*17d40*/  BSYNC B1 ;  /* 0x0000000000017941 */ /* 0x000fea0003800000 */
.L_x_297:
        /* <DEDUP_REMOVED lines=13> */
.L_x_300:
[----:B------:R-:W-:Y:S05]  /*17e20*/  BSYNC B1 ;  /* 0x0000000000017941 */ /* 0x000fea0003800000 */
.L_x_299:
        /* <DEDUP_REMOVED lines=13> */
.L_x_302:
[----:B------:R-:W-:Y:S05]  /*17f00*/  BSYNC B1 ;  /* 0x0000000000017941 */ /* 0x000fea0003800000 */
.L_x_301:
        /* <DEDUP_REMOVED lines=13> */
.L_x_304:
[----:B------:R-:W-:Y:S05]  /*17fe0*/  BSYNC B1 ;  /* 0x0000000000017941 */ /* 0x000fea0003800000 */
.L_x_303:
        /* <DEDUP_REMOVED lines=13> */
.L_x_306:
[----:B------:R-:W-:Y:S05]  /*180c0*/  BSYNC B1 ;  /* 0x0000000000017941 */ /* 0x000fea0003800000 */
.L_x_305:
        /* <DEDUP_REMOVED lines=13> */
.L_x_308:
[----:B------:R-:W-:Y:S05]  /*181a0*/  BSYNC B1 ;  /* 0x0000000000017941 */ /* 0x000fea0003800000 */
.L_x_307:
        /* <DEDUP_REMOVED lines=13> */
.L_x_310:
[----:B------:R-:W-:Y:S05]  /*18280*/  BSYNC B1 ;  /* 0x0000000000017941 */ /* 0x000fea0003800000 */
.L_x_309:
        /* <DEDUP_REMOVED lines=13> */
.L_x_312:
[----:B------:R-:W-:Y:S05]  /*18360*/  BSYNC B1 ;  /* 0x0000000000017941 */ /* 0x000fea0003800000 */
.L_x_311:
        /* <DEDUP_REMOVED lines=13> */
.L_x_314:
[----:B------:R-:W-:Y:S05]  /*18440*/  BSYNC B1 ;  /* 0x0000000000017941 */ /* 0x000fea0003800000 */
.L_x_313:
        /* <DEDUP_REMOVED lines=13> */
.L_x_316:
[----:B------:R-:W-:Y:S05]  /*18520*/  BSYNC B1 ;  /* 0x0000000000017941 */ /* 0x000fea0003800000 */
.L_x_315:
        /* <DEDUP_REMOVED lines=13> */
.L_x_318:
[----:B------:R-:W-:Y:S05]  /*18600*/  BSYNC B1 ;  /* 0x0000000000017941 */ /* 0x000fea0003800000 */
.L_x_317:
        /* <DEDUP_REMOVED lines=13> */
.L_x_320:
[----:B------:R-:W-:Y:S05]  /*186e0*/  BSYNC B1 ;  /* 0x0000000000017941 */ /* 0x000fea0003800000 */
.L_x_319:
        /* <DEDUP_REMOVED lines=13> */
.L_x_322:
[----:B------:R-:W-:Y:S05]  /*187c0*/  BSYNC B1 ;  /* 0x0000000000017941 */ /* 0x000fea0003800000 */
.L_x_321:
        /* <DEDUP_REMOVED lines=13> */
.L_x_324:
[----:B------:R-:W-:Y:S05]  /*188a0*/  BSYNC B1 ;  /* 0x0000000000017941 */ /* 0x000fea0003800000 */
.L_x_323:
        /* <DEDUP_REMOVED lines=13> */
.L_x_326:
[----:B------:R-:W-:Y:S05]  /*18980*/  BSYNC B1 ;  /* 0x0000000000017941 */ /* 0x000fea0003800000 */
.L_x_325:
        /* <DEDUP_REMOVED lines=13> */
.L_x_328:
[----:B------:R-:W-:Y:S05]  /*18a60*/  BSYNC B1 ;  /* 0x0000000000017941 */ /* 0x000fea0003800000 */
.L_x_327:
        /* <DEDUP_REMOVED lines=13> */
.L_x_330:
[----:B------:R-:W-:Y:S05]  /*18b40*/  BSYNC B1 ;  /* 0x0000000000017941 */ /* 0x000fea0003800000 */
.L_x_329:
        /* <DEDUP_REMOVED lines=13> */
.L_x_332:
[----:B------:R-:W-:Y:S05]  /*18c20*/  BSYNC B1 ;  /* 0x0000000000017941 */ /* 0x000fea0003800000 */
.L_x_331:
        /* <DEDUP_REMOVED lines=13> */
.L_x_334:
[----:B------:R-:W-:Y:S05]  /*18d00*/  BSYNC B1 ;  /* 0x0000000000017941 */ /* 0x000fea0003800000 */
.L_x_333:
        /* <DEDUP_REMOVED lines=13> */
.L_x_336:
[----:B------:R-:W-:Y:S05]  /*18de0*/  BSYNC B1 ;  /* 0x0000000000017941 */ /* 0x000fea0003800000 */
.L_x_335:
        /* <DEDUP_REMOVED lines=13> */
.L_x_338:
[----:B------:R-:W-:Y:S05]  /*18ec0*/  BSYNC B1 ;  /* 0x0000000000017941 */ /* 0x000fea0003800000 */
.L_x_337:
        /* <DEDUP_REMOVED lines=13> */
.L_x_340:
[----:B------:R-:W-:Y:S05]  /*18fa0*/  BSYNC B1 ;  /* 0x0000000000017941 */ /* 0x000fea0003800000 */
.L_x_339:
        /* <DEDUP_REMOVED lines=13> */
.L_x_342:
[----:B------:R-:W-:Y:S05]  /*19080*/  BSYNC B1 ;  /* 0x0000000000017941 */ /* 0x000fea0003800000 */
.L_x_341:
        /* <DEDUP_REMOVED lines=13> */
.L_x_344:
[----:B------:R-:W-:Y:S05]  /*19160*/  BSYNC B1 ;  /* 0x0000000000017941 */ /* 0x000fea0003800000 */
.L_x_343:
        /* <DEDUP_REMOVED lines=13> */
.L_x_346:
[----:B------:R-:W-:Y:S05]  /*19240*/  BSYNC B1 ;  /* 0x0000000000017941 */ /* 0x000fea0003800000 */
.L_x_345:
        /* <DEDUP_REMOVED lines=13> */
.L_x_348:
[----:B------:R-:W-:Y:S05]  /*19320*/  BSYNC B1 ;  /* 0x0000000000017941 */ /* 0x000fea0003800000 */
.L_x_347:
        /* <DEDUP_REMOVED lines=13> */
.L_x_350:
[----:B------:R-:W-:Y:S05]  /*19400*/  BSYNC B1 ;  /* 0x0000000000017941 */ /* 0x000fea0003800000 */
.L_x_349:
        /* <DEDUP_REMOVED lines=13> */
.L_x_352:
[----:B------:R-:W-:Y:S05]  /*194e0*/  BSYNC B1 ;  /* 0x0000000000017941 */ /* 0x000fea0003800000 */
.L_x_351:
        /* <DEDUP_REMOVED lines=13> */
.L_x_354:
[----:B------:R-:W-:Y:S05]  /*195c0*/  BSYNC B1 ;  /* 0x0000000000017941 */ /* 0x000fea0003800000 */
.L_x_353:
        /* <DEDUP_REMOVED lines=13> */
.L_x_356:
[----:B------:R-:W-:Y:S05]  /*196a0*/  BSYNC B1 ;  /* 0x0000000000017941 */ /* 0x000fea0003800000 */
.L_x_355:
        /* <DEDUP_REMOVED lines=13> */
.L_x_358:
[----:B------:R-:W-:Y:S05]  /*19780*/  BSYNC B1 ;  /* 0x0000000000017941 */ /* 0x000fea0003800000 */
.L_x_357:
        /* <DEDUP_REMOVED lines=13> */
.L_x_360:
[----:B------:R-:W-:Y:S05]  /*19860*/  BSYNC B1 ;  /* 0x0000000000017941 */ /* 0x000fea0003800000 */
.L_x_359:
        /* <DEDUP_REMOVED lines=13> */
.L_x_362:
[----:B------:R-:W-:Y:S05]  /*19940*/  BSYNC B1 ;  /* 0x0000000000017941 */ /* 0x000fea0003800000 */
.L_x_361:
        /* <DEDUP_REMOVED lines=13> */
.L_x_364:
[----:B------:R-:W-:Y:S05]  /*19a20*/  BSYNC B1 ;  /* 0x0000000000017941 */ /* 0x000fea0003800000 */
.L_x_363:
        /* <DEDUP_REMOVED lines=13> */
.L_x_366:
[----:B------:R-:W-:Y:S05]  /*19b00*/  BSYNC B1 ;  /* 0x0000000000017941 */ /* 0x000fea0003800000 */
.L_x_365:
        /* <DEDUP_REMOVED lines=13> */
.L_x_368:
[----:B------:R-:W-:Y:S05]  /*19be0*/  BSYNC B1 ;  /* 0x0000000000017941 */ /* 0x000fea0003800000 */
.L_x_367:
        /* <DEDUP_REMOVED lines=13> */
.L_x_370:
[----:B------:R-:W-:Y:S05]  /*19cc0*/  BSYNC B1 ;  /* 0x0000000000017941 */ /* 0x000fea0003800000 */
.L_x_369:
        /* <DEDUP_REMOVED lines=13> */
.L_x_372:
[----:B------:R-:W-:Y:S05]  /*19da0*/  BSYNC B1 ;  /* 0x0000000000017941 */ /* 0x000fea0003800000 */
.L_x_371:
        /* <DEDUP_REMOVED lines=13> */
.L_x_374:
[----:B------:R-:W-:Y:S05]  /*19e80*/  BSYNC B1 ;  /* 0x0000000000017941 */ /* 0x000fea0003800000 */
.L_x_373:
        /* <DEDUP_REMOVED lines=13> */
.L_x_376:
[----:B------:R-:W-:Y:S05]  /*19f60*/  BSYNC B1 ;  /* 0x0000000000017941 */ /* 0x000fea0003800000 */
.L_x_375:
        /* <DEDUP_REMOVED lines=13> */
.L_x_378:
[----:B------:R-:W-:Y:S05]  /*1a040*/  BSYNC B1 ;  /* 0x0000000000017941 */ /* 0x000fea0003800000 */
.L_x_377:
        /* <DEDUP_REMOVED lines=13> */
.L_x_380:
[----:B------:R-:W-:Y:S05]  /*1a120*/  BSYNC B1 ;  /* 0x0000000000017941 */ /* 0x000fea0003800000 */
.L_x_379:
        /* <DEDUP_REMOVED lines=13> */
.L_x_382:
[----:B------:R-:W-:Y:S05]  /*1a200*/  BSYNC B1 ;  /* 0x0000000000017941 */ /* 0x000fea0003800000 */
.L_x_381:
        /* <DEDUP_REMOVED lines=13> */
.L_x_384:
[----:B------:R-:W-:Y:S05]  /*1a2e0*/  BSYNC B1 ;  /* 0x0000000000017941 */ /* 0x000fea0003800000 */
.L_x_383:
        /* <DEDUP_REMOVED lines=13> */
.L_x_386:
[----:B------:R-:W-:Y:S05]  /*1a3c0*/  BSYNC B1 ;  /* 0x0000000000017941 */ /* 0x000fea0003800000 */
.L_x_385:
        /* <DEDUP_REMOVED lines=13> */
.L_x_388:
[----:B------:R-:W-:Y:S05]  /*1a4a0*/  BSYNC B1 ;  /* 0x0000000000017941 */ /* 0x000fea0003800000 */
.L_x_387:
        /* <DEDUP_REMOVED lines=13> */
.L_x_390:
[----:B------:R-:W-:Y:S05]  /*1a580*/  BSYNC B1 ;  /* 0x0000000000017941 */ /* 0x000fea0003800000 */
.L_x_389:
        /* <DEDUP_REMOVED lines=13> */
.L_x_392:
[----:B------:R-:W-:Y:S05]  /*1a660*/  BSYNC B1 ;  /* 0x0000000000017941 */ /* 0x000fea0003800000 */
.L_x_391:
        /* <DEDUP_REMOVED lines=13> */
.L_x_394:
[----:B------:R-:W-:Y:S05]  /*1a740*/  BSYNC B1 ;  /* 0x0000000000017941 */ /* 0x000fea0003800000 */
.L_x_393:
        /* <DEDUP_REMOVED lines=13> */
.L_x_396:
[----:B------:R-:W-:Y:S05]  /*1a820*/  BSYNC B1 ;  /* 0x0000000000017941 */ /* 0x000fea0003800000 */
.L_x_395:
        /* <DEDUP_REMOVED lines=13> */
.L_x_398:
[----:B------:R-:W-:Y:S05]  /*1a900*/  BSYNC B1 ;  /* 0x0000000000017941 */ /* 0x000fea0003800000 */
.L_x_397:
        /* <DEDUP_REMOVED lines=13> */
.L_x_400:
[----:B------:R-:W-:Y:S05]  /*1a9e0*/  BSYNC B1 ;  /* 0x0000000000017941 */ /* 0x000fea0003800000 */
.L_x_399:
        /* <DEDUP_REMOVED lines=13> */
.L_x_402:
[----:B------:R-:W-:Y:S05]  /*1aac0*/  BSYNC B1 ;  /* 0x0000000000017941 */ /* 0x000fea0003800000 */
.L_x_401:
        /* <DEDUP_REMOVED lines=13> */
.L_x_404:
[----:B------:R-:W-:Y:S05]  /*1aba0*/  BSYNC B1 ;  /* 0x0000000000017941 */ /* 0x000fea0003800000 */
.L_x_403:
        /* <DEDUP_REMOVED lines=13> */
.L_x_406:
[----:B------:R-:W-:Y:S05]  /*1ac80*/  BSYNC B1 ;  /* 0x0000000000017941 */ /* 0x000fea0003800000 */
.L_x_405:
        /* <DEDUP_REMOVED lines=13> */
.L_x_408:
[----:B------:R-:W-:Y:S05]  /*1ad60*/  BSYNC B1 ;  /* 0x0000000000017941 */ /* 0x000fea0003800000 */
.L_x_407:
        /* <DEDUP_REMOVED lines=13> */
.L_x_410:
[----:B------:R-:W-:Y:S05]  /*1ae40*/  BSYNC B1 ;  /* 0x0000000000017941 */ /* 0x000fea0003800000 */
.L_x_409:
        /* <DEDUP_REMOVED lines=13> */
.L_x_412:
[----:B------:R-:W-:Y:S05]  /*1af20*/  BSYNC B1 ;  /* 0x0000000000017941 */ /* 0x000fea0003800000 */
.L_x_411:
        /* <DEDUP_REMOVED lines=13> */
.L_x_414:
[----:B------:R-:W-:Y:S05]  /*1b000*/  BSYNC B1 ;  /* 0x0000000000017941 */ /* 0x000fea0003800000 */
.L_x_413:
        /* <DEDUP_REMOVED lines=13> */
.L_x_416:
[----:B------:R-:W-:Y:S05]  /*1b0e0*/  BSYNC B1 ;  /* 0x0000000000017941 */ /* 0x000fea0003800000 */
.L_x_415:
        /* <DEDUP_REMOVED lines=13> */
.L_x_418:
[----:B------:R-:W-:Y:S05]  /*1b1c0*/  BSYNC B1 ;  /* 0x0000000000017941 */ /* 0x000fea0003800000 */
.L_x_417:
        /* <DEDUP_REMOVED lines=13> */
.L_x_420:
[----:B------:R-:W-:Y:S05]  /*1b2a0*/  BSYNC B1 ;  /* 0x0000000000017941 */ /* 0x000fea0003800000 */
.L_x_419:
        /* <DEDUP_REMOVED lines=13> */
.L_x_422:
[----:B------:R-:W-:Y:S05]  /*1b380*/  BSYNC B1 ;  /* 0x0000000000017941 */ /* 0x000fea0003800000 */
.L_x_421:
        /* <DEDUP_REMOVED lines=13> */
.L_x_424:
[----:B------:R-:W-:Y:S05]  /*1b460*/  BSYNC B1 ;  /* 0x0000000000017941 */ /* 0x000fea0003800000 */
.L_x_423:
        /* <DEDUP_REMOVED lines=13> */
.L_x_426:
[----:B------:R-:W-:Y:S05]  /*1b540*/  BSYNC B1 ;  /* 0x0000000000017941 */ /* 0x000fea0003800000 */
.L_x_425:
        /* <DEDUP_REMOVED lines=13> */
.L_x_428:
[----:B------:R-:W-:Y:S05]  /*1b620*/  BSYNC B1 ;  /* 0x0000000000017941 */ /* 0x000fea0003800000 */
.L_x_427:
        /* <DEDUP_REMOVED lines=13> */
.L_x_430:
[----:B------:R-:W-:Y:S05]  /*1b700*/  BSYNC B1 ;  /* 0x0000000000017941 */ /* 0x000fea0003800000 */
.L_x_429:
        /* <DEDUP_REMOVED lines=13> */
.L_x_432:
[----:B------:R-:W-:Y:S05]  /*1b7e0*/  BSYNC B1 ;  /* 0x0000000000017941 */ /* 0x000fea0003800000 */
.L_x_431:
        /* <DEDUP_REMOVED lines=13> */
.L_x_434:
[----:B------:R-:W-:Y:S05]  /*1b8c0*/  BSYNC B1 ;  /* 0x0000000000017941 */ /* 0x000fea0003800000 */
.L_x_433:
        /* <DEDUP_REMOVED lines=13> */
.L_x_436:
[----:B------:R-:W-:Y:S05]  /*1b9a0*/  BSYNC B1 ;  /* 0x0000000000017941 */ /* 0x000fea0003800000 */
.L_x_435:
        /* <DEDUP_REMOVED lines=13> */
.L_x_438:
[----:B------:R-:W-:Y:S05]  /*1ba80*/  BSYNC B1 ;  /* 0x0000000000017941 */ /* 0x000fea0003800000 */
.L_x_437:
        /* <DEDUP_REMOVED lines=13> */
.L_x_440:
[----:B------:R-:W-:Y:S05]  /*1bb60*/  BSYNC B1 ;  /* 0x0000000000017941 */ /* 0x000fea0003800000 */
.L_x_439:
        /* <DEDUP_REMOVED lines=13> */
.L_x_442:
[----:B------:R-:W-:Y:S05]  /*1bc40*/  BSYNC B1 ;  /* 0x0000000000017941 */ /* 0x000fea0003800000 */
.L_x_441:
        /* <DEDUP_REMOVED lines=13> */
.L_x_444:
[----:B------:R-:W-:Y:S05]  /*1bd20*/  BSYNC B1 ;  /* 0x0000000000017941 */ /* 0x000fea0003800000 */
.L_x_443:
        /* <DEDUP_REMOVED lines=13> */
.L_x_446:
[----:B------:R-:W-:Y:S05]  /*1be00*/  BSYNC B1 ;  /* 0x0000000000017941 */ /* 0x000fea0003800000 */
.L_x_445:
        /* <DEDUP_REMOVED lines=13> */
.L_x_448:
[----:B------:R-:W-:Y:S05]  /*1bee0*/  BSYNC B1 ;  /* 0x0000000000017941 */ /* 0x000fea0003800000 */
.L_x_447:
        /* <DEDUP_REMOVED lines=13> */
.L_x_450:
[----:B------:R-:W-:Y:S05]  /*1bfc0*/  BSYNC B1 ;  /* 0x0000000000017941 */ /* 0x000fea0003800000 */
.L_x_449:
        /* <DEDUP_REMOVED lines=13> */
.L_x_452:
[----:B------:R-:W-:Y:S05]  /*1c0a0*/  BSYNC B1 ;  /* 0x0000000000017941 */ /* 0x000fea0003800000 */
.L_x_451:
        /* <DEDUP_REMOVED lines=13> */
.L_x_454:
[----:B------:R-:W-:Y:S05]  /*1c180*/  BSYNC B1 ;  /* 0x0000000000017941 */ /* 0x000fea0003800000 */
.L_x_453:
        /* <DEDUP_REMOVED lines=13> */
.L_x_456:
[----:B------:R-:W-:Y:S05]  /*1c260*/  BSYNC B1 ;  /* 0x0000000000017941 */ /* 0x000fea0003800000 */
.L_x_455:
        /* <DEDUP_REMOVED lines=13> */
.L_x_458:
[----:B------:R-:W-:Y:S05]  /*1c340*/  BSYNC B1 ;  /* 0x0000000000017941 */ /* 0x000fea0003800000 */
.L_x_457:
        /* <DEDUP_REMOVED lines=13> */
.L_x_460:
[----:B------:R-:W-:Y:S05]  /*1c420*/  BSYNC B1 ;  /* 0x0000000000017941 */ /* 0x000fea0003800000 */
.L_x_459:
        /* <DEDUP_REMOVED lines=13> */
.L_x_462:
[----:B------:R-:W-:Y:S05]  /*1c500*/  BSYNC B1 ;  /* 0x0000000000017941 */ /* 0x000fea0003800000 */
.L_x_461:
        /* <DEDUP_REMOVED lines=13> */
.L_x_464:
[----:B------:R-:W-:Y:S05]  /*1c5e0*/  BSYNC B1 ;  /* 0x0000000000017941 */ /* 0x000fea0003800000 */
.L_x_463:
        /* <DEDUP_REMOVED lines=13> */
.L_x_466:
[----:B------:R-:W-:Y:S05]  /*1c6c0*/  BSYNC B1 ;  /* 0x0000000000017941 */ /* 0x000fea0003800000 */
.L_x_465:
        /* <DEDUP_REMOVED lines=13> */
.L_x_468:
[----:B------:R-:W-:Y:S05]  /*1c7a0*/  BSYNC B1 ;  /* 0x0000000000017941 */ /* 0x000fea0003800000 */
.L_x_467:
        /* <DEDUP_REMOVED lines=13> */
.L_x_470:
[----:B------:R-:W-:Y:S05]  /*1c880*/  BSYNC B1 ;  /* 0x0000000000017941 */ /* 0x000fea0003800000 */
.L_x_469:
        /* <DEDUP_REMOVED lines=13> */
.L_x_472:
[----:B------:R-:W-:Y:S05]  /*1c960*/  BSYNC B1 ;  /* 0x0000000000017941 */ /* 0x000fea0003800000 */
.L_x_471:
        /* <DEDUP_REMOVED lines=13> */
.L_x_474:
[----:B------:R-:W-:Y:S05]  /*1ca40*/  BSYNC B1 ;  /* 0x0000000000017941 */ /* 0x000fea0003800000 */
.L_x_473:
        /* <DEDUP_REMOVED lines=13> */
.L_x_476:
[----:B------:R-:W-:Y:S05]  /*1cb20*/  BSYNC B1 ;  /* 0x0000000000017941 */ /* 0x000fea0003800000 */
.L_x_475:
        /* <DEDUP_REMOVED lines=13> */
.L_x_478:
[----:B------:R-:W-:Y:S05]  /*1cc00*/  BSYNC B1 ;  /* 0x0000000000017941 */ /* 0x000fea0003800000 */
.L_x_477:
        /* <DEDUP_REMOVED lines=13> */
.L_x_480:
[----:B------:R-:W-:Y:S05]  /*1cce0*/  BSYNC B1 ;  /* 0x0000000000017941 */ /* 0x000fea0003800000 */
.L_x_479:
        /* <DEDUP_REMOVED lines=13> */
.L_x_482:
[----:B------:R-:W-:Y:S05]  /*1cdc0*/  BSYNC B1 ;  /* 0x0000000000017941 */ /* 0x000fea0003800000 */
.L_x_481:
        /* <DEDUP_REMOVED lines=13> */
.L_x_484:
[----:B------:R-:W-:Y:S05]  /*1cea0*/  BSYNC B1 ;  /* 0x0000000000017941 */ /* 0x000fea0003800000 */
.L_x_483:
        /* <DEDUP_REMOVED lines=13> */
.L_x_486:
[----:B------:R-:W-:Y:S05]  /*1cf80*/  BSYNC B1 ;  /* 0x0000000000017941 */ /* 0x000fea0003800000 */
.L_x_485:
        /* <DEDUP_REMOVED lines=13> */
.L_x_488:
[----:B------:R-:W-:Y:S05]  /*1d060*/  BSYNC B1 ;  /* 0x0000000000017941 */ /* 0x000fea0003800000 */
.L_x_487:
        /* <DEDUP_REMOVED lines=13> */
.L_x_490:
[----:B------:R-:W-:Y:S05]  /*1d140*/  BSYNC B1 ;  /* 0x0000000000017941 */ /* 0x000fea0003800000 */
.L_x_489:
        /* <DEDUP_REMOVED lines=13> */
.L_x_492:
[----:B------:R-:W-:Y:S05]  /*1d220*/  BSYNC B1 ;  /* 0x0000000000017941 */ /* 0x000fea0003800000 */
.L_x_491:
        /* <DEDUP_REMOVED lines=13> */
.L_x_494:
[----:B------:R-:W-:Y:S05]  /*1d300*/  BSYNC B1 ;  /* 0x0000000000017941 */ /* 0x000fea0003800000 */
.L_x_493:
        /* <DEDUP_REMOVED lines=13> */
.L_x_496:
[----:B------:R-:W-:Y:S05]  /*1d3e0*/  BSYNC B1 ;  /* 0x0000000000017941 */ /* 0x000fea0003800000 */
.L_x_495:
        /* <DEDUP_REMOVED lines=13> */
.L_x_498:
[----:B------:R-:W-:Y:S05]  /*1d4c0*/  BSYNC B1 ;  /* 0x0000000000017941 */ /* 0x000fea0003800000 */
.L_x_497:
        /* <DEDUP_REMOVED lines=13> */
.L_x_500:
[----:B------:R-:W-:Y:S05]  /*1d5a0*/  BSYNC B1 ;  /* 0x0000000000017941 */ /* 0x000fea0003800000 */
.L_x_499:
        /* <DEDUP_REMOVED lines=13> */
.L_x_502:
[----:B------:R-:W-:Y:S05]  /*1d680*/  BSYNC B1 ;  /* 0x0000000000017941 */ /* 0x000fea0003800000 */
.L_x_501:
        /* <DEDUP_REMOVED lines=13> */
.L_x_504:
[----:B------:R-:W-:Y:S05]  /*1d760*/  BSYNC B1 ;  /* 0x0000000000017941 */ /* 0x000fea0003800000 */
.L_x_503:
        /* <DEDUP_REMOVED lines=13> */
.L_x_506:
[----:B------:R-:W-:Y:S05]  /*1d840*/  BSYNC B1 ;  /* 0x0000000000017941 */ /* 0x000fea0003800000 */
.L_x_505:
        /* <DEDUP_REMOVED lines=13> */
.L_x_508:
[----:B------:R-:W-:Y:S05]  /*1d920*/  BSYNC B1 ;  /* 0x0000000000017941 */ /* 0x000fea0003800000 */
.L_x_507:
        /* <DEDUP_REMOVED lines=13> */
.L_x_510:
[----:B------:R-:W-:Y:S05]  /*1da00*/  BSYNC B1 ;  /* 0x0000000000017941 */ /* 0x000fea0003800000 */
.L_x_509:
        /* <DEDUP_REMOVED lines=13> */
.L_x_512:
[----:B------:R-:W-:Y:S05]  /*1dae0*/  BSYNC B1 ;  /* 0x0000000000017941 */ /* 0x000fea0003800000 */
.L_x_511:
        /* <DEDUP_REMOVED lines=13> */
.L_x_514:
[----:B------:R-:W-:Y:S05]  /*1dbc0*/  BSYNC B1 ;  /* 0x0000000000017941 */ /* 0x000fea0003800000 */
.L_x_513:
        /* <DEDUP_REMOVED lines=13> */
.L_x_516:
[----:B------:R-:W-:Y:S05]  /*1dca0*/  BSYNC B1 ;  /* 0x0000000000017941 */ /* 0x000fea0003800000 */
.L_x_515:
        /* <DEDUP_REMOVED lines=13> */
.L_x_518:
[----:B------:R-:W-:Y:S05]  /*1dd80*/  BSYNC B1 ;  /* 0x0000000000017941 */ /* 0x000fea0003800000 */
.L_x_517:
        /* <DEDUP_REMOVED lines=13> */
.L_x_520:
[----:B------:R-:W-:Y:S05]  /*1de60*/  BSYNC B1 ;  /* 0x0000000000017941 */ /* 0x000fea0003800000 */
.L_x_519:
        /* <DEDUP_REMOVED lines=13> */
.L_x_522:
[----:B------:R-:W-:Y:S05]  /*1df40*/  BSYNC B1 ;  /* 0x0000000000017941 */ /* 0x000fea0003800000 */
.L_x_521:
        /* <DEDUP_REMOVED lines=13> */
.L_x_524:
[----:B------:R-:W-:Y:S05]  /*1e020*/  BSYNC B1 ;  /* 0x0000000000017941 */ /* 0x000fea0003800000 */
.L_x_523:
        /* <DEDUP_REMOVED lines=13> */
.L_x_526:
[----:B------:R-:W-:Y:S05]  /*1e100*/  BSYNC B1 ;  /* 0x0000000000017941 */ /* 0x000fea0003800000 */
.L_x_525:
        /* <DEDUP_REMOVED lines=13> */
.L_x_528:
[----:B------:R-:W-:Y:S05]  /*1e1e0*/  BSYNC B1 ;  /* 0x0000000000017941 */ /* 0x000fea0003800000 */
.L_x_527:
        /* <DEDUP_REMOVED lines=13> */
.L_x_530:
[----:B------:R-:W-:Y:S05]  /*1e2c0*/  BSYNC B1 ;  /* 0x0000000000017941 */ /* 0x000fea0003800000 */
.L_x_529:
        /* <DEDUP_REMOVED lines=13> */
.L_x_532:
[----:B------:R-:W-:Y:S05]  /*1e3a0*/  BSYNC B1 ;  /* 0x0000000000017941 */ /* 0x000fea0003800000 */
.L_x_531:
        /* <DEDUP_REMOVED lines=13> */
.L_x_534:
[----:B------:R-:W-:Y:S05]  /*1e480*/  BSYNC B1 ;  /* 0x0000000000017941 */ /* 0x000fea0003800000 */
.L_x_533:
        /* <DEDUP_REMOVED lines=13> */
.L_x_536:
[----:B------:R-:W-:Y:S05]  /*1e560*/  BSYNC B1 ;  /* 0x0000000000017941 */ /* 0x000fea0003800000 */
.L_x_535:
        /* <DEDUP_REMOVED lines=13> */
.L_x_538:
[----:B------:R-:W-:Y:S05]  /*1e640*/  BSYNC B1 ;  /* 0x0000000000017941 */ /* 0x000fea0003800000 */
.L_x_537:
        /* <DEDUP_REMOVED lines=13> */
.L_x_540:
[----:B------:R-:W-:Y:S05]  /*1e720*/  BSYNC B1 ;  /* 0x0000000000017941 */ /* 0x000fea0003800000 */
.L_x_539:
[----:B--234-:R-:W2:Y:S01]  /*1e730*/  LDL.LU R3, [R1+0x448] ;  /* 0x0004480001037983 */ /* 0x01cea20000300800 */
[----:B-----5:R-:W-:Y:S01]  /*1e740*/  LOP3.LUT R6, R6, 0xff, RZ, 0xc0, !PT ;  /* 0x000000ff06067812 */ /* 0x020fe200078ec0ff */
[----:B------:R-:W-:Y:S01]  /*1e750*/  BSSY B1, `(.L_x_541) ;  /* 0x000000b000017945 */ /* 0x000fe20003800000 */
[----:B------:R-:W-:Y:S02]  /*1e760*/  ISETP.LT.OR P2, PT, R0, 0xf9, !P1 ;  /* 0x000000f90000780c */ /* 0x000fe40004f41670 */
[----:B------:R-:W-:Y:S02]  /*1e770*/  F2FP.F16.E4M3.UNPACK_B R6, R6 ;  /* 0x00000006ff06723e */ /* 0x000fe400020006ff */
[----:B------:R-:W-:-:S03]  /*1e780*/  PRMT R2, RZ, 0x7610, R2 ;  /* 0x00007610ff027816 */ /* 0x000fc60000000002 */
[----:B------:R-:W-:-:S05]  /*1e790*/  HADD2.F32 R6, -RZ, R6.H0_H0 ;  /* 0x20000006ff067230 */ /* 0x000fca0000004100 */
[----:B------:R-:W-:-:S04]  /*1e7a0*/  FMUL R6, R6, UR22 ;  /* 0x0000001606067c20 */ /* 0x000fc80008400000 */
[----:B--2---:R-:W-:-:S05]  /*1e7b0*/  FFMA R6, R3, UR15, R6 ;  /* 0x0000000f03067c23 */ /* 0x004fca0008000006 */
[----:B------:R-:W-:-:S05]  /*1e7c0*/  F2FP.SATFINITE.E4M3.F32.PACK_AB_MERGE_C R3, RZ, R6, RZ ;  /* 0x00000006ff03723e */ /* 0x000fca00048070ff */
[----:B------:R2:W-:Y:S01]  /*1e7d0*/  @!P0 STG.E.U8 desc[UR20][R30.64+0xf9], R3 ;  /* 0x0000f9031e008986 */ /* 0x0005e2000c101114 */
[----:B------:R-:W-:Y:S05]  /*1e7e0*/  @P2 BRA `(.L_x_542) ;  /* 0x0000000000042947 */ /* 0x000fea0003800000 */
[----:B------:R3:W5:Y:S02]  /*1e7f0*/  LDG.E.U8 R2, desc[UR20][R4.64+0xf8] ;  /* 0x0000f81404027981 */ /* 0x000764000c1e1100 */
.L_x_542:
[----:B------:R-:W-:Y:S05]  /*1e800*/  BSYNC B1 ;  /* 0x0000000000017941 */ /* 0x000fea0003800000 */
.L_x_541:
[----:B--2---:R-:W2:Y:S01]  /*1e810*/  LDL.LU R3, [R1+0x44c] ;  /* 0x00044c0001037983 */ /* 0x004ea20000300800 */
        /* <DEDUP_REMOVED lines=12> */
.L_x_544:
[----:B------:R-:W-:Y:S05]  /*1e8e0*/  BSYNC B1 ;  /* 0x0000000000017941 */ /* 0x000fea0003800000 */
.L_x_543:
[----:B------:R-:W-:Y:S05]  /*1e8f0*/  @P1 BRA `(.L_x_545) ;  /* 0x0000004800881947 */ /* 0x000fea0003800000 */
[----:B------:R-:W2:Y:S01]  /*1e900*/  LDL.LU R2, [R1+0x450] ;  /* 0x0004500001027983 */ /* 0x000ea20000300800 */
[----:B-----5:R-:W-:-:S04]  /*1e910*/  LOP3.LUT R0, R0, 0xff, RZ, 0xc0, !PT ;  /* 0x000000ff00007812 */ /* 0x020fc800078ec0ff */
[----:B------:R-:W-:-:S05]  /*1e920*/  F2FP.F16.E4M3.UNPACK_B R0, R0 ;  /* 0x00000000ff00723e */ /* 0x000fca00020006ff */
[----:B------:R-:W-:-:S05]  /*1e930*/  HADD2.F32 R0, -RZ, R0.H0_H0 ;  /* 0x20000000ff007230 */ /* 0x000fca0000004100 */
[----:B------:R-:W-:-:S04]  /*1e940*/  FMUL R0, R0, UR22 ;  /* 0x0000001600007c20 */ /* 0x000fc80008400000 */
[----:B--2---:R-:W-:-:S05]  /*1e950*/  FFMA R0, R2, UR15, R0 ;  /* 0x0000000f02007c23 */ /* 0x004fca0008000000 */
[----:B------:R-:W-:-:S05]  /*1e960*/  F2FP.SATFINITE.E4M3.F32.PACK_AB_MERGE_C R3, RZ, R0, RZ ;  /* 0x00000000ff03723e */ /* 0x000fca00048070ff */
[----:B------:R2:W-:Y:S01]  /*1e970*/  STG.E.U8 desc[UR20][R28.64+0xf9], R3 ;  /* 0x0000f9031c007986 */ /* 0x0005e2000c101114 */
[----:B------:R-:W-:Y:S05]  /*1e980*/  BRA `(.L_x_545) ;  /* 0x0000004800647947 */ /* 0x000fea0003800000 */
.L_x_32:
[----:B------:R-:W-:Y:S01]  /*1e990*/  ISETP.GE.AND P3, PT, R34, 0x1, PT ;  /* 0x000000012200780c */ /* 0x000fe20003f66270 */
[----:B------:R-:W-:Y:S01]  /*1e9a0*/  FMUL R3, R3, UR15 ;  /* 0x0000000f03037c20 */ /* 0x000fe20008400000 */
[----:B------:R-:W3:Y:S02]  /*1e9b0*/  LDL.LU R2, [R1+0x200] ;  /* 0x0002000001027983 */ /* 0x000ee40000300800 */
[----:B------:R-:W-:Y:S02]  /*1e9c0*/  ISETP.LT.OR P0, PT, R0, 0x1, !P3 ;  /* 0x000000010000780c */ /* 0x000fe40005f01670 */
[----:B------:R-:W-:Y:S01]  /*1e9d0*/  F2FP.SATFINITE.E4M3.F32.PACK_AB_MERGE_C R3, RZ, R3, RZ ;  /* 0x00000003ff03723e */ /* 0x000fe200048070ff */
[----:B------:R-:W-:Y:S01]  /*1e9e0*/  FMUL R4, R4, UR15 ;  /* 0x0000000f04047c20 */ /* 0x000fe20008400000 */
[----:B------:R-:W-:Y:S01]  /*1e9f0*/  ISETP.GE.AND P2, PT, R34, 0x9, PT ;  /* 0x000000092200780c */ /* 0x000fe20003f46270 */
[----:B------:R-:W-:Y:S01]  /*1ea00*/  FMUL R5, R5, UR15 ;  /* 0x0000000f05057c20 */ /* 0x000fe20008400000 */
[----:B------:R-:W-:Y:S01]  /*1ea10*/  ISETP.LT.OR P1, PT, R0, 0x9, !P3 ;  /* 0x000000090000780c */ /* 0x000fe20005f21670 */
[----:B------:R-:W-:Y:S01]  /*1ea20*/  FMUL R6, R6, UR15 ;  /* 0x0000000f06067c20 */ /* 0x000fe20008400000 */
[----:B------:R-:W-:Y:S01]  /*1ea30*/  FMUL R7, R7, UR15 ;  /* 0x0000000f07077c20 */ /* 0x000fe20008400000 */
[----:B------:R-:W-:Y:S01]  /*1ea40*/  FMUL R8, R8, UR15 ;  /* 0x0000000f08087c20 */ /* 0x000fe20008400000 */
[----:B------:R-:W-:Y:S01]  /*1ea50*/  FMUL R9, R9, UR15 ;  /* 0x0000000f09097c20 */ /* 0x000fe20008400000 */
[----:B------:R-:W-:Y:S01]  /*1ea60*/  FMUL R10, R10, UR15 ;  /* 0x0000000f0a0a7c20 */ /* 0x000fe20008400000 */
[----:B------:R-:W-:Y:S01]  /*1ea70*/  FMUL R11, R11, UR15 ;  /* 0x0000000f0b0b7c20 */ /* 0x000fe20008400000 */
[----:B------:R0:W-:Y:S01]  /*1ea80*/  @!P0 STG.E.U8 desc[UR20][R24.64], R3 ;  /* 0x0000000318008986 */ /* 0x0001e2000c101114 */
[----:B------:R-:W-:-:S02]  /*1ea90*/  ISETP.LT.OR P0, PT, R0, 0x2, !P3 ;  /* 0x000000020000780c */ /* 0x000fc40005f01670 */
[----:B------:R-:W-:Y:S01]  /*1eaa0*/  F2FP.SATFINITE.E4M3.F32.PACK_AB_MERGE_C R4, RZ, R4, RZ ;  /* 0x00000004ff04723e */ /* 0x000fe200048070ff */
[----:B------:R-:W-:Y:S01]  /*1eab0*/  FMUL R12, R12, UR15 ;  /* 0x0000000f0c0c7c20 */ /* 0x000fe20008400000 */
[----:B------:R-:W-:Y:S01]  /*1eac0*/  F2FP.SATFINITE.E4M3.F32.PACK_AB_MERGE_C R5, RZ, R5, RZ ;  /* 0x00000005ff05723e */ /* 0x000fe200048070ff */
[----:B------:R-:W-:Y:S01]  /*1ead0*/  FMUL R13, R13, UR15 ;  /* 0x0000000f0d0d7c20 */ /* 0x000fe20008400000 */
[----:B------:R-:W-:Y:S01]  /*1eae0*/  FMUL R14, R14, UR15 ;  /* 0x0000000f0e0e7c20 */ /* 0x000fe20008400000 */
[----:B------:R-:W-:Y:S01]  /*1eaf0*/  FMUL R15, R15, UR15 ;  /* 0x0000000f0f0f7c20 */ /* 0x000fe20008400000 */
[----:B------:R-:W-:Y:S01]  /*1eb00*/  FMUL R16, R16, UR15 ;  /* 0x0000000f10107c20 */ /* 0x000fe20008400000 */
[----:B------:R-:W-:Y:S01]  /*1eb10*/  FMUL R17, R17, UR15 ;  /* 0x0000000f11117c20 */ /* 0x000fe20008400000 */
[----:B------:R-:W-:Y:S01]  /*1eb20*/  FMUL R18, R18, UR15 ;  /* 0x0000000f12127c20 */ /* 0x000fe20008400000 */
[----:B------:R-:W-:Y:S01]  /*1eb30*/  FMUL R19, R19, UR15 ;  /* 0x0000000f13137c20 */ /* 0x000fe20008400000 */
[----:B------:R-:W-:Y:S01]  /*1eb40*/  FMUL R20, R20, UR15 ;  /* 0x0000000f14147c20 */ /* 0x000fe20008400000 */
[----:B------:R-:W-:Y:S01]  /*1eb50*/  @!P0 STG.E.U8 desc[UR20][R24.64+0x1], R4 ;  /* 0x0000010418008986 */ /* 0x000fe2000c101114 */
[----:B------:R-:W-:-:S02]  /*1eb60*/  ISETP.LT.OR P0, PT, R0, 0x1, !P2 ;  /* 0x000000010000780c */ /* 0x000fc40005701670 */
[----:B------:R-:W-:Y:S01]  /*1eb70*/  F2FP.SATFINITE.E4M3.F32.PACK_AB_MERGE_C R6, RZ, R6, RZ ;  /* 0x00000006ff06723e */ /* 0x000fe200048070ff */
[----:B------:R-:W-:Y:S01]  /*1eb80*/  FMUL R21, R21, UR15 ;  /* 0x0000000f15157c20 */ /* 0x000fe20008400000 */
[----:B------:R-:W4:Y:S09]  /*1eb90*/  LDL.LU R41, [R1+0x204] ;  /* 0x0002040001297983 */ /* 0x000f320000300800 */
[----:B------:R1:W-:Y:S01]  /*1eba0*/  @!P0 STG.E.U8 desc[UR20][R26.64], R5 ;  /* 0x000000051a008986 */ /* 0x0003e2000c101114 */
[----:B------:R-:W-:-:S02]  /*1ebb0*/  ISETP.LT.OR P0, PT, R0, 0x2, !P2 ;  /* 0x000000020000780c */ /* 0x000fc40005701670 */
[----:B------:R-:W-:Y:S01]  /*1ebc0*/  F2FP.SATFINITE.E4M3.F32.PACK_AB_MERGE_C R7, RZ, R7, RZ ;  /* 0x00000007ff07723e */ /* 0x000fe200048070ff */
[----:B------:R-:W5:Y:S01]  /*1ebd0*/  LDL.LU R39, [R1+0x208] ;  /* 0x0002080001277983 */ /* 0x000f620000300800 */
[----:B------:R-:W-:Y:S02]  /*1ebe0*/  F2FP.SATFINITE.E4M3.F32.PACK_AB_MERGE_C R8, RZ, R8, RZ ;  /* 0x00000008ff08723e */ /* 0x000fe400048070ff */
[----:B------:R-:W-:Y:S01]  /*1ebf0*/  F2FP.SATFINITE.E4M3.F32.PACK_AB_MERGE_C R9, RZ, R9, RZ ;  /* 0x00000009ff09723e */ /* 0x000fe200048070ff */
[----:B------:R-:W-:Y:S01]  /*1ec00*/  FMUL R22, R22, UR15 ;  /* 0x0000000f16167c20 */ /* 0x000fe20008400000 */
[C---:B------:R-:W-:Y:S01]  /*1ec10*/  ISETP.LT.OR P5, PT, R0.reuse, 0xa, !P2 ;  /* 0x0000000a0000780c */ /* 0x040fe200057a1670 */
[----:B------:R-:W2:Y:S04]  /*1ec20*/  LDL.LU R35, [R1+0x20c] ;  /* 0x00020c0001237983 */ /* 0x000ea80000300800 */
[----:B------:R-:W-:Y:S01]  /*1ec30*/  @!P0 STG.E.U8 desc[UR20][R26.64+0x1], R6 ;  /* 0x000001061a008986 */ /* 0x000fe2000c101114 */
[----:B------:R-:W-:-:S03]  /*1ec40*/  ISETP.LT.OR P0, PT, R0, 0xa, !P3 ;  /* 0x0000000a0000780c */ /* 0x000fc60005f01670 */
[----:B------:R-:W-:Y:S01]  /*1ec50*/  @!P1 STG.E.U8 desc[UR20][R24.64+0x8], R7 ;  /* 0x0000080718009986 */ /* 0x000fe2000c101114 */
[----:B------:R-:W-:Y:S02]  /*1ec60*/  ISETP.LT.OR P1, PT, R0, 0x9, !P2 ;  /* 0x000000090000780c */ /* 0x000fe40005721670 */
[----:B------:R-:W-:Y:S01]  /*1ec70*/  F2FP.SATFINITE.E4M3.F32.PACK_AB_MERGE_C R10, RZ, R10, RZ ;  /* 0x0000000aff0a723e */ /* 0x000fe200048070ff */
[----:B------:R-:W-:Y:S01]  /*1ec80*/  FMUL R152, R152, UR15 ;  /* 0x0000000f98987c20 */ /* 0x000fe20008400000 */
[----:B------:R-:W-:Y:S01]  /*1ec90*/  F2FP.SATFINITE.E4M3.F32.PACK_AB_MERGE_C R11, RZ, R11, RZ ;  /* 0x0000000bff0b723e */ /* 0x000fe200048070ff */
[----:B------:R-:W5:Y:S04]  /*1eca0*/  LDL.LU R33, [R1+0x210] ;  /* 0x0002100001217983 */ /* 0x000f680000300800 */
[----:B------:R-:W-:Y:S01]  /*1ecb0*/  @!P0 STG.E.U8 desc[UR20][R24.64+0x9], R8 ;  /* 0x0000090818008986 */ /* 0x000fe2000c101114 */
[----:B------:R-:W-:-:S03]  /*1ecc0*/  ISETP.LT.OR P0, PT, R0, 0x11, !P3 ;  /* 0x000000110000780c */ /* 0x000fc60005f01670 */
[----:B------:R-:W-:Y:S01]  /*1ecd0*/  @!P1 STG.E.U8 desc[UR20][R26.64+0x8], R9 ;  /* 0x000008091a009986 */ /* 0x000fe2000c101114 */
[C---:B------:R-:W-:Y:S02]  /*1ece0*/  ISETP.LT.OR P1, PT, R0.reuse, 0x12, !P3 ;  /* 0x000000120000780c */ /* 0x040fe40005f21670 */
[----:B------:R-:W-:Y:S01]  /*1ecf0*/  F2FP.SATFINITE.E4M3.F32.PACK_AB_MERGE_C R12, RZ, R12, RZ ;  /* 0x0000000cff0c723e */ /* 0x000fe200048070ff */
[----:B------:R-:W-:Y:S01]  /*1ed00*/  @!P5 STG.E.U8 desc[UR20][R26.64+0x9], R10 ;  /* 0x0000090a1a00d986 */ /* 0x000fe2000c101114 */
[C---:B------:R-:W-:Y:S02]  /*1ed10*/  ISETP.LT.OR P5, PT, R0.reuse, 0x11, !P2 ;  /* 0x000000110000780c */ /* 0x040fe400057a1670 */
[----:B------:R-:W-:Y:S01]  /*1ed20*/  F2FP.SATFINITE.E4M3.F32.PACK_AB_MERGE_C R13, RZ, R13, RZ ;  /* 0x0000000dff0d723e */ /* 0x000fe200048070ff */
[----:B------:R-:W5:Y:S01]  /*1ed30*/  LDL.LU R32, [R1+0x214] ;  /* 0x0002140001207983 */ /* 0x000f620000300800 */
[----:B------:R-:W-:Y:S01]  /*1ed40*/  F2FP.SATFINITE.E4M3.F32.PACK_AB_MERGE_C R14, RZ, R14, RZ ;  /* 0x0000000eff0e723e */ /* 0x000fe200048070ff */
[----:B------:R-:W-:Y:S01]  /*1ed50*/  FMUL R23, R23, UR15 ;  /* 0x0000000f17177c20 */ /* 0x000fe20008400000 */
[----:B------:R-:W-:Y:S01]  /*1ed60*/  F2FP.SATFINITE.E4M3.F32.PACK_AB_MERGE_C R15, RZ, R15, RZ ;  /* 0x0000000fff0f723e */ /* 0x000fe200048070ff */
[----:B------:R-:W-:Y:S01]  /*1ed70*/  @!P0 STG.E.U8 desc[UR20][R24.64+0x10], R11 ;  /* 0x0000100b18008986 */ /* 0x000fe2000c101114 */
[C---:B------:R-:W-:Y:S01]  /*1ed80*/  ISETP.LT.OR P0, PT, R0.reuse, 0x12, !P2 ;  /* 0x000000120000780c */ /* 0x040fe20005701670 */
[----:B------:R-:W-:Y:S01]  /*1ed90*/  FMUL R153, R153, UR15 ;  /* 0x0000000f99997c20 */ /* 0x000fe20008400000 */
[----:B------:R-:W-:Y:S01]  /*1eda0*/  F2FP.SATFINITE.E4M3.F32.PACK_AB_MERGE_C R16, RZ, R16, RZ ;  /* 0x00000010ff10723e */ /* 0x000fe200048070ff */
[----:B------:R-:W-:Y:S01]  /*1edb0*/  @!P1 STG.E.U8 desc[UR20][R24.64+0x11], R12 ;  /* 0x0000110c18009986 */ /* 0x000fe2000c101114 */
[----:B------:R-:W-:Y:S01]  /*1edc0*/  ISETP.LT.OR P1, PT, R0, 0x19, !P3 ;  /* 0x000000190000780c */ /* 0x000fe20005f21670 */
[----:B------:R-:W-:Y:S01]  /*1edd0*/  FMUL R154, R154, UR15 ;  /* 0x0000000f9a9a7c20 */ /* 0x000fe20008400000 */
[----:B------:R-:W-:Y:S01]  /*1ede0*/  F2FP.SATFINITE.E4M3.F32.PACK_AB_MERGE_C R17, RZ, R17, RZ ;  /* 0x00000011ff11723e */ /* 0x000fe200048070ff */
[----:B------:R-:W-:Y:S01]  /*1edf0*/  @!P5 STG.E.U8 desc[UR20][R26.64+0x10], R13 ;  /* 0x0000100d1a00d986 */ /* 0x000fe2000c101114 */
[----:B------:R-:W-:Y:S01]  /*1ee00*/  ISETP.LT.OR P5, PT, R0, 0x1a, !P3 ;  /* 0x0000001a0000780c */ /* 0x000fe20005fa1670 */
[----:B------:R-:W-:Y:S01]  /*1ee10*/  FMUL R156, R156, UR15 ;  /* 0x0000000f9c9c7c20 */ /* 0x000fe20008400000 */
        /* <DEDUP_REMOVED lines=20> */
[C---:B------:R-:W-:Y:S01]  /*1ef60*/  ISETP.LT.OR P6, PT, R0.reuse, 0x2a, !P2 ;  /* 0x0000002a0000780c */ /* 0x040fe200057c1670 */
        /* <DEDUP_REMOVED lines=36> */
[----:B------:R-:W-:Y:S01]  /*1f1b0*/  @!P6 STG.E.U8 desc[UR20][R26.64+0x29], R154 ;  /* 0x0000299a1a00e986 */ /* 0x000fe2000c101114 */
[C---:B------:R-:W-:Y:S01]  /*1f1c0*/  ISETP.LT.OR P6, PT, R0.reuse, 0x32, !P2 ;  /* 0x000000320000780c */ /* 0x040fe200057c1670 */
        /* <DEDUP_REMOVED lines=21> */
[----:B0-----:R-:W-:Y:S01]  /*1f320*/  F2FP.SATFINITE.E4M3.F32.PACK_AB_MERGE_C R3, RZ, R168, RZ ;  /* 0x000000a8ff03723e */ /* 0x001fe200048070ff */
        /* <DEDUP_REMOVED lines=11> */
[----:B-1----:R-:W-:Y:S01]  /*1f3e0*/  F2FP.SATFINITE.E4M3.F32.PACK_AB_MERGE_C R5, RZ, R170, RZ ;  /* 0x000000aaff05723e */ /* 0x002fe200048070ff */
        /* <DEDUP_REMOVED lines=20> */
[----:B------:R0:W-:Y:S01]  /*1f530*/  @!P1 STG.E.U8 desc[UR20][R24.64+0x49], R3 ;  /* 0x0000490318009986 */ /* 0x0001e2000c101114 */
[----:B------:R-:W-:Y:S01]  /*1f540*/  ISETP.LT.OR P1, PT, R0, 0x52, !P3 ;  /* 0x000000520000780c */ /* 0x000fe20005f21670 */
[----:B------:R-:W-:Y:S01]  /*1f550*/  FMUL R186, R186, UR15 ;  /* 0x0000000fbaba7c20 */ /* 0x000fe20008400000 */
[----:B------:R-:W-:Y:S01]  /*1f560*/  F2FP.SATFINITE.E4M3.F32.PACK_AB_MERGE_C R181, RZ, R181, RZ ;  /* 0x000000b5ffb5723e */ /* 0x000fe200048070ff */
[----:B------:R-:W-:Y:S01]  /*1f570*/  @!P5 STG.E.U8 desc[UR20][R26.64+0x48], R169 ;  /* 0x000048a91a00d986 */ /* 0x000fe2000c101114 */
[----:B------:R-:W-:Y:S01]  /*1f580*/  ISETP.LT.OR P5, PT, R0, 0x51, !P2 ;  /* 0x000000510000780c */ /* 0x000fe200057a1670 */
[----:B------:R-:W-:Y:S01]  /*1f590*/  FMUL R188, R188, UR15 ;  /* 0x0000000fbcbc7c20 */ /* 0x000fe20008400000 */
[----:B------:R-:W-:Y:S01]  /*1f5a0*/  F2FP.SATFINITE.E4M3.F32.PACK_AB_MERGE_C R183, RZ, R183, RZ ;  /* 0x000000b7ffb7723e */ /* 0x000fe200048070ff */
[----:B------:R1:W-:Y:S01]  /*1f5b0*/  @!P6 STG.E.U8 desc[UR20][R26.64+0x49], R5 ;  /* 0x000049051a00e986 */ /* 0x0003e2000c101114 */
[C---:B------:R-:W-:Y:S01]  /*1f5c0*/  ISETP.LT.OR P6, PT, R0.reuse, 0x52, !P2 ;  /* 0x000000520000780c */ /* 0x040fe200057c1670 */
[----:B------:R-:W-:Y:S01]  /*1f5d0*/  FMUL R187, R187, UR15 ;  /* 0x0000000fbbbb7c20 */ /* 0x000fe20008400000 */
[----:B------:R-:W-:Y:S01]  /*1f5e0*/  F2FP.SATFINITE.E4M3.F32.PACK_AB_MERGE_C R185, RZ, R185, RZ ;  /* 0x000000b9ffb9723e */ /* 0x000fe200048070ff */
[----:B------:R-:W-:Y:S01]  /*1f5f0*/  @!P0 STG.E.U8 desc[UR20][R24.64+0x50], R171 ;  /* 0x000050ab18008986 */ /* 0x000fe2000c101114 */
[----:B0-----:R-:W-:Y:S01]  /*1f600*/  F2FP.SATFINITE.E4M3.F32.PACK_AB_MERGE_C R3, RZ, R172, RZ ;  /* 0x000000acff03723e */ /* 0x001fe200048070ff */
[----:B------:R-:W-:Y:S01]  /*1f610*/  FMUL R189, R189, UR15 ;  /* 0x0000000fbdbd7c20 */ /* 0x000fe20008400000 */
[----:B------:R-:W-:Y:S01]  /*1f620*/  ISETP.LT.OR P0, PT, R0, 0x59, !P3 ;  /* 0x000000590000780c */ /* 0x000fe20005f01670 */
[----:B------:R-:W-:Y:S01]  /*1f630*/  FMUL R190, R190, UR15 ;  /* 0x0000000fbebe7c20 */ /* 0x000fe20008400000 */
[----:B------:R-:W-:Y:S01]  /*1f640*/  FMUL R192, R192, UR15 ;  /* 0x0000000fc0c07c20 */ /* 0x000fe20008400000 */
[----:B------:R0:W-:Y:S01]  /*1f650*/  @!P1 STG.E.U8 desc[UR20][R24.64+0x51], R3 ;  /* 0x0000510318009986 */ /* 0x0001e2000c101114 */
[C---:B------:R-:W-:Y:S01]  /*1f660*/  ISETP.LT.OR P1, PT, R0.reuse, 0x5a, !P3 ;  /* 0x0000005a0000780c */ /* 0x040fe20005f21670 */
[----:B------:R-:W-:Y:S01]  /*1f670*/  FMUL R191, R191, UR15 ;  /* 0x0000000fbfbf7c20 */ /* 0x000fe20008400000 */
[----:B-1----:R-:W-:Y:S01]  /*1f680*/  F2FP.SATFINITE.E4M3.F32.PACK_AB_MERGE_C R5, RZ, R174, RZ ;  /* 0x000000aeff05723e */ /* 0x002fe200048070ff */
        /* <DEDUP_REMOVED lines=9> */
[----:B0-----:R-:W-:Y:S01]  /*1f720*/  F2FP.SATFINITE.E4M3.F32.PACK_AB_MERGE_C R3, RZ, R176, RZ ;  /* 0x000000b0ff03723e */ /* 0x001fe200048070ff */
[----:B------:R-:W-:Y:S01]  /*1f730*/  FMUL R196, R196, UR15 ;  /* 0x0000000fc4c47c20 */ /* 0x000fe20008400000 */
[C---:B------:R-:W-:Y:S01]  /*1f740*/  ISETP.LT.OR P0, PT, R0.reuse, 0x61, !P3 ;  /* 0x000000610000780c */ /* 0x040fe20005f01670 */
[----:B------:R-:W-:Y:S01]  /*1f750*/  FMUL R195, R195, UR15 ;  /* 0x0000000fc3c37c20 */ /* 0x000fe20008400000 */
[----:B------:R-:W-:Y:S01]  /*1f760*/  F2FP.SATFINITE.E4M3.F32.PACK_AB_MERGE_C R191, RZ, R191, RZ ;  /* 0x000000bfffbf723e */ /* 0x000fe200048070ff */
[----:B------:R0:W-:Y:S01]  /*1f770*/  @!P1 STG.E.U8 desc[UR20][R24.64+0x59], R3 ;  /* 0x0000590318009986 */ /* 0x0001e2000c101114 */
[C---:B------:R-:W-:Y:S01]  /*1f780*/  ISETP.LT.OR P1, PT, R0.reuse, 0x62, !P3 ;  /* 0x000000620000780c */ /* 0x040fe20005f21670 */
[----:B------:R-:W-:Y:S01]  /*1f790*/  FMUL R197, R197, UR15 ;  /* 0x0000000fc5c57c20 */ /* 0x000fe20008400000 */
[----:B-1----:R-:W-:Y:S01]  /*1f7a0*/  F2FP.SATFINITE.E4M3.F32.PACK_AB_MERGE_C R5, RZ, R178, RZ ;  /* 0x000000b2ff05723e */ /* 0x002fe200048070ff */
[----:B------:R-:W-:Y:S01]  /*1f7b0*/  @!P5 STG.E.U8 desc[UR20][R26.64+0x58], R177 ;  /* 0x000058b11a00d986 */ /* 0x000fe2000c101114 */
[----:B------:R-:W-:Y:S01]  /*1f7c0*/  ISETP.LT.OR P5, PT, R0, 0x61, !P2 ;  /* 0x000000610000780c */ /* 0x000fe200057a1670 */
        /* <DEDUP_REMOVED lines=13> */
[----:B------:R-:W-:Y:S01]  /*1f8a0*/  ISETP.LT.OR P1, PT, R0, 0x6a, !P3 ;  /* 0x0000006a0000780c */ /* 0x000fe20005f21670 */
[----:B------:R-:W-:Y:S01]  /*1f8b0*/  FMUL R202, R202, UR15 ;  /* 0x0000000fcaca7c20 */ /* 0x000fe20008400000 */
[----:B-1----:R-:W-:Y:S01]  /*1f8c0*/  F2FP.SATFINITE.E4M3.F32.PACK_AB_MERGE_C R5, RZ, R182, RZ ;  /* 0x000000b6ff05723e */ /* 0x002fe200048070ff */
        /* <DEDUP_REMOVED lines=111> */
[----:B---3--:R-:W-:Y:S01]  /*1ffc0*/  FMUL R2, R2, UR15 ;  /* 0x0000000f02027c20 */ /* 0x008fe20008400000 */
        /* <DEDUP_REMOVED lines=8> */
[----:B------:R-:W3:Y:S01]  /*20050*/  LDL.LU R38, [R1+0x218] ;  /* 0x0002180001267983 */ /* 0x000ee20000300800 */
[----:B------:R-:W-:-:S03]  /*20060*/  F2FP.SATFINITE.E4M3.F32.PACK_AB_MERGE_C R233, RZ, R233, RZ ;  /* 0x000000e9ffe9723e */ /* 0x000fc600048070ff */
[----:B------:R0:W-:Y:S01]  /*20070*/  @!P1 STG.E.U8 desc[UR20][R24.64+0x99], R3 ;  /* 0x0000990318009986 */ /* 0x0001e2000c101114 */
[C---:B------:R-:W-:Y:S02]  /*20080*/  ISETP.LT.OR P1, PT, R0.reuse, 0xa2, !P3 ;  /* 0x000000a20000780c */ /* 0x040fe40005f21670 */
[----:B-1----:R-:W-:Y:S01]  /*20090*/  F2FP.SATFINITE.E4M3.F32.PACK_AB_MERGE_C R5, RZ, R210, RZ ;  /* 0x000000d2ff05723e */ /* 0x002fe200048070ff */
[----:B------:R-:W-:Y:S01]  /*200a0*/  @!P5 STG.E.U8 desc[UR20][R26.64+0x98], R209 ;  /* 0x000098d11a00d986 */ /* 0x000fe2000c101114 */
[----:B------:R-:W-:-:S03]  /*200b0*/  ISETP.LT.OR P5, PT, R0, 0xa1, !P2 ;  /* 0x000000a10000780c */ /* 0x000fc600057a1670 */
[----:B------:R1:W-:Y:S01]  /*200c0*/  @!P6 STG.E.U8 desc[UR20][R26.64+0x99], R5 ;  /* 0x000099051a00e986 */ /* 0x0003e2000c101114 */
[C---:B------:R-:W-:Y:S02]  /*200d0*/  ISETP.LT.OR P6, PT, R0.reuse, 0xa2, !P2 ;  /* 0x000000a20000780c */ /* 0x040fe400057c1670 */
[----:B0-----:R-:W-:Y:S01]  /*200e0*/  F2FP.SATFINITE.E4M3.F32.PACK_AB_MERGE_C R3, RZ, R212, RZ ;  /* 0x000000d4ff03723e */ /* 0x001fe200048070ff */
[----:B------:R-:W-:Y:S01]  /*200f0*/  @!P0 STG.E.U8 desc[UR20][R24.64+0xa0], R211 ;  /* 0x0000a0d318008986 */ /* 0x000fe2000c101114 */
[----:B------:R-:W-:-:S03]  /*20100*/  ISETP.LT.OR P0, PT, R0, 0xa9, !P3 ;  /* 0x000000a90000780c */ /* 0x000fc60005f01670 */
        /* <DEDUP_REMOVED lines=48> */
[----:B------:R-:W3:Y:S04]  /*20410*/  LDL.LU R37, [R1+0x21c] ;  /* 0x00021c0001257983 */ /* 0x000ee80000300800 */
[----:B------:R-:W-:Y:S01]  /*20420*/  @!P1 STG.E.U8 desc[UR20][R24.64+0xc9], R3 ;  /* 0x0000c90318009986 */ /* 0x000fe2000c101114 */
[C---:B------:R-:W-:Y:S02]  /*20430*/  ISETP.LT.OR P1, PT, R0.reuse, 0xd2, !P3 ;  /* 0x000000d20000780c */ /* 0x040fe40005f21670 */
[----:B-1----:R-:W-:Y:S01]  /*20440*/  F2FP.SATFINITE.E4M3.F32.PACK_AB_MERGE_C R5, RZ, R234, RZ ;  /* 0x000000eaff05723e */ /* 0x002fe200048070ff */
[----:B------:R-:W3:Y:S01]  /*20450*/  LDL.LU R36, [R1+0x220] ;  /* 0x0002200001247983 */ /* 0x000ee20000300800 */
[----:B------:R-:W-:Y:S01]  /*20460*/  F2FP.SATFINITE.E4M3.F32.PACK_AB_MERGE_C R7, RZ, R236, RZ ;  /* 0x000000ecff07723e */ /* 0x000fe200048070ff */
[----:B--2---:R-:W-:Y:S01]  /*20470*/  FMUL R4, R35, UR15 ;  /* 0x0000000f23047c20 */ /* 0x004fe20008400000 */
[----:B------:R-:W-:Y:S01]  /*20480*/  F2FP.SATFINITE.E4M3.F32.PACK_AB_MERGE_C R9, RZ, R2, RZ ;  /* 0x00000002ff09723e */ /* 0x000fe200048070ff */
[----:B----4-:R-:W-:Y:S01]  /*20490*/  FMUL R2, R41, UR15 ;  /* 0x0000000f29027c20 */ /* 0x010fe20008400000 */
[----:B------:R-:W2:Y:S04]  /*204a0*/  LDL.LU R35, [R1+0x224] ;  /* 0x0002240001237983 */ /* 0x000ea80000300800 */
[----:B------:R-:W-:Y:S01]  /*204b0*/  @!P0 STG.E.U8 desc[UR20][R24.64+0xc8], R231 ;  /* 0x0000c8e718008986 */ /* 0x000fe2000c101114 */
[----:B------:R-:W-:-:S03]  /*204c0*/  ISETP.LT.OR P0, PT, R0, 0xd1, !P3 ;  /* 0x000000d10000780c */ /* 0x000fc60005f01670 */
[----:B------:R-:W-:Y:S01]  /*204d0*/  @!P5 STG.E.U8 desc[UR20][R26.64+0xc8], R233 ;  /* 0x0000c8e91a00d986 */ /* 0x000fe2000c101114 */
[----:B------:R-:W-:-:S03]  /*204e0*/  ISETP.LT.OR P5, PT, R0, 0xd1, !P2 ;  /* 0x000000d10000780c */ /* 0x000fc600057a1670 */
[----:B------:R5:W-:Y:S01]  /*204f0*/  @!P6 STG.E.U8 desc[UR20][R26.64+0xc9], R5 ;  /* 0x0000c9051a00e986 */ /* 0x000be2000c101114 */
[----:B------:R-:W-:-:S03]  /*20500*/  ISETP.LT.OR P6, PT, R0, 0xd2, !P2 ;  /* 0x000000d20000780c */ /* 0x000fc600057c1670 */
[----:B------:R0:W-:Y:S01]  /*20510*/  @!P1 STG.E.U8 desc[UR20][R24.64+0xd1], R7 ;  /* 0x0000d10718009986 */ /* 0x0001e2000c101114 */
[----:B-----5:R-:W-:-:S03]  /*20520*/  FMUL R5, R33, UR15 ;  /* 0x0000000f21057c20 */ /* 0x020fc60008400000 */
[----:B------:R-:W4:Y:S01]  /*20530*/  LDL.LU R33, [R1+0x228] ;  /* 0x0002280001217983 */ /* 0x000f220000300800 */
[----:B0-----:R-:W-:Y:S01]  /*20540*/  F2FP.SATFINITE.E4M3.F32.PACK_AB_MERGE_C R7, RZ, R2, RZ ;  /* 0x00000002ff07723e */ /* 0x001fe200048070ff */
[----:B------:R-:W-:Y:S02]  /*20550*/  FMUL R2, R32, UR15 ;  /* 0x0000000f20027c20 */ /* 0x000fe40008400000 */
[----:B------:R-:W5:Y:S04]  /*20560*/  LDL.LU R41, [R1+0x22c] ;  /* 0x00022c0001297983 */ /* 0x000f680000300800 */
[----:B------:R-:W5:Y:S01]  /*20570*/  LDL.LU R32, [R1+0x230] ;  /* 0x0002300001207983 */ /* 0x000f620000300800 */
[----:B------:R-:W-:Y:S01]  /*20580*/  F2FP.SATFINITE.E4M3.F32.PACK_AB_MERGE_C R235, RZ, R235, RZ ;  /* 0x000000ebffeb723e */ /* 0x000fe200048070ff */
[----:B------:R-:W-:Y:S01]  /*20590*/  FMUL R3, R39, UR15 ;  /* 0x0000000f27037c20 */ /* 0x000fe20008400000 */
[----:B------:R-:W-:Y:S01]  /*205a0*/  F2FP.SATFINITE.E4M3.F32.PACK_AB_MERGE_C R237, RZ, R237, RZ ;  /* 0x000000edffed723e */ /* 0x000fe200048070ff */
[----:B------:R-:W5:Y:S04]  /*205b0*/  LDL.LU R39, [R1+0x234] ;  /* 0x0002340001277983 */ /* 0x000f680000300800 */
[----:B------:R-:W-:Y:S01]  /*205c0*/  @!P0 STG.E.U8 desc[UR20][R24.64+0xd0], R235 ;  /* 0x0000d0eb18008986 */ /* 0x000fe2000c101114 */
[----:B------:R-:W-:-:S02]  /*205d0*/  ISETP.LT.OR P0, PT, R0, 0xd9, !P3 ;  /* 0x000000d90000780c */ /* 0x000fc40005f01670 */
[C---:B------:R-:W-:Y:S01]  /*205e0*/  ISETP.LT.OR P1, PT, R0.reuse, 0xda, !P3 ;  /* 0x000000da0000780c */ /* 0x040fe20005f21670 */
[----:B------:R-:W-:Y:S01]  /*205f0*/  @!P5 STG.E.U8 desc[UR20][R26.64+0xd0], R237 ;  /* 0x0000d0ed1a00d986 */ /* 0x000fe2000c101114 */
[----:B------:R-:W-:Y:S02]  /*20600*/  ISETP.LT.OR P5, PT, R0, 0xd9, !P2 ;  /* 0x000000d90000780c */ /* 0x000fe400057a1670 */
[----:B------:R-:W-:Y:S01]  /*20610*/  F2FP.SATFINITE.E4M3.F32.PACK_AB_MERGE_C R11, RZ, R3, RZ ;  /* 0x00000003ff0b723e */ /* 0x000fe200048070ff */
[----:B------:R0:W-:Y:S01]  /*20620*/  @!P6 STG.E.U8 desc[UR20][R26.64+0xd1], R9 ;  /* 0x0000d1091a00e986 */ /* 0x0001e2000c101114 */
[----:B------:R-:W-:-:S05]  /*20630*/  F2FP.SATFINITE.E4M3.F32.PACK_AB_MERGE_C R13, RZ, R4, RZ ;  /* 0x00000004ff0d723e */ /* 0x000fca00048070ff */
[----:B------:R1:W-:Y:S01]  /*20640*/  @!P0 STG.E.U8 desc[UR20][R24.64+0xd8], R7 ;  /* 0x0000d80718008986 */ /* 0x0003e2000c101114 */
[----:B0-----:R-:W-:-:S03]  /*20650*/  F2FP.SATFINITE.E4M3.F32.PACK_AB_MERGE_C R9, RZ, R5, RZ ;  /* 0x00000005ff09723e */ /* 0x001fc600048070ff */
[----:B------:R0:W-:Y:S01]  /*20660*/  @!P1 STG.E.U8 desc[UR20][R24.64+0xd9], R11 ;  /* 0x0000d90b18009986 */ /* 0x0001e2000c101114 */
[----:B-1----:R-:W-:-:S03]  /*20670*/  F2FP.SATFINITE.E4M3.F32.PACK_AB_MERGE_C R7, RZ, R2, RZ ;  /* 0x00000002ff07723e */ /* 0x002fc600048070ff */
[----:B------:R1:W-:Y:S01]  /*20680*/  @!P5 STG.E.U8 desc[UR20][R26.64+0xd8], R13 ;  /* 0x0000d80d1a00d986 */ /* 0x0003e2000c101114 */
[----:B---3--:R-:W-:-:S03]  /*20690*/  FMUL R3, R38, UR15 ;  /* 0x0000000f26037c20 */ /* 0x008fc60008400000 */
[----:B------:R-:W3:Y:S02]  /*206a0*/  LDL.LU R38, [R1+0x238] ;  /* 0x0002380001267983 */ /* 0x000ee40000300800 */
[----:B0-----:R-:W-:Y:S01]  /*206b0*/  F2FP.SATFINITE.E4M3.F32.PACK_AB_MERGE_C R11, RZ, R3, RZ ;  /* 0x00000003ff0b723e */ /* 0x001fe200048070ff */
[----:B------:R-:W-:Y:S02]  /*206c0*/  FMUL R4, R37, UR15 ;  /* 0x0000000f25047c20 */ /* 0x000fe40008400000 */
[----:B------:R-:W3:Y:S01]  /*206d0*/  LDL.LU R37, [R1+0x23c] ;  /* 0x00023c0001257983 */ /* 0x000ee20000300800 */
[----:B------:R-:W-:-:S03]  /*206e0*/  FMUL R5, R36, UR15 ;  /* 0x0000000f24057c20 */ /* 0x000fc60008400000 */
[----:B------:R-:W3:Y:S01]  /*206f0*/  LDL.LU R36, [R1+0x240] ;  /* 0x0002400001247983 */ /* 0x000ee20000300800 */
[----:B--2---:R-:W-:-:S03]  /*20700*/  FMUL R2, R35, UR15 ;  /* 0x0000000f23027c20 */ /* 0x004fc60008400000 */
[----:B------:R-:W2:Y:S01]  /*20710*/  LDL.LU R35, [R1+0x244] ;  /* 0x0002440001237983 */ /* 0x000ea20000300800 */
[----:B-1----:R-:W-:Y:S01]  /*20720*/  F2FP.SATFINITE.E4M3.F32.PACK_AB_MERGE_C R13, RZ, R4, RZ ;  /* 0x00000004ff0d723e */ /* 0x002fe200048070ff */
[----:B----4-:R-:W-:Y:S02]  /*20730*/  FMUL R3, R33, UR15 ;  /* 0x0000000f21037c20 */ /* 0x010fe40008400000 */
[----:B------:R-:W4:Y:S01]  /*20740*/  LDL.LU R33, [R1+0x248] ;  /* 0x0002480001217983 */ /* 0x000f220000300800 */
[----:B-----5:R-:W-:-:S03]  /*20750*/  FMUL R4, R32, UR15 ;  /* 0x0000000f20047c20 */ /* 0x020fc60008400000 */
[----:B------:R-:W5:Y:S01]  /*20760*/  LDL.LU R32, [R1+0x24c] ;  /* 0x00024c0001207983 */ /* 0x000f620000300800 */
[C---:B------:R-:W-:Y:S02]  /*20770*/  ISETP.LT.OR P6, PT, R0.reuse, 0xda, !P2 ;  /* 0x000000da0000780c */ /* 0x040fe400057c1670 */
[C---:B------:R-:W-:Y:S02]  /*20780*/  ISETP.LT.OR P5, PT, R0.reuse, 0xe1, !P3 ;  /* 0x000000e10000780c */ /* 0x040fe40005fa1670 */
[C---:B------:R-:W-:Y:S02]  /*20790*/  ISETP.LT.OR P1, PT, R0.reuse, 0xe2, !P2 ;  /* 0x000000e20000780c */ /* 0x040fe40005721670 */
[----:B------:R-:W-:-:S07]  /*207a0*/  ISETP.LT.OR P0, PT, R0, 0xe1, !P2 ;  /* 0x000000e10000780c */ /* 0x000fce0005701670 */
[----:B------:R0:W-:Y:S01]  /*207b0*/  @!P6 STG.E.U8 desc[UR20][R26.64+0xd9], R9 ;  /* 0x0000d9091a00e986 */ /* 0x0001e2000c101114 */
[----:B------:R-:W-:Y:S02]  /*207c0*/  ISETP.LT.OR P6, PT, R0, 0xe2, !P3 ;  /* 0x000000e20000780c */ /* 0x000fe40005fc1670 */
[----:B------:R-:W-:Y:S01]  /*207d0*/  F2FP.SATFINITE.E4M3.F32.PACK_AB_MERGE_C R5, RZ, R5, RZ ;  /* 0x00000005ff05723e */ /* 0x000fe200048070ff */
[----:B------:R-:W-:Y:S01]  /*207e0*/  @!P5 STG.E.U8 desc[UR20][R24.64+0xe0], R7 ;  /* 0x0000e0071800d986 */ /* 0x000fe2000c101114 */
[----:B0-----:R-:W-:Y:S01]  /*207f0*/  F2FP.SATFINITE.E4M3.F32.PACK_AB_MERGE_C R9, RZ, R2, RZ ;  /* 0x00000002ff09723e */ /* 0x001fe200048070ff */
[----:B------:R-:W-:-:S08]  /*20800*/  FMUL R2, R41, UR15 ;  /* 0x0000000f29027c20 */ /* 0x000fd00008400000 */
[----:B------:R-:W-:Y:S01]  /*20810*/  @!P6 STG.E.U8 desc[UR20][R24.64+0xe1], R11 ;  /* 0x0000e10b1800e986 */ /* 0x000fe2000c101114 */
[----:B------:R-:W-:-:S03]  /*20820*/  ISETP.LT.OR P6, PT, R0, 0xe9, !P3 ;  /* 0x000000e90000780c */ /* 0x000fc60005fc1670 */
[----:B------:R0:W-:Y:S04]  /*20830*/  @!P1 STG.E.U8 desc[UR20][R26.64+0xe1], R5 ;  /* 0x0000e1051a009986 */ /* 0x0001e8000c101114 */
[----:B------:R-:W5:Y:S01]  /*20840*/  LDL.LU R41, [R1+0x250] ;  /* 0x0002500001297983 */ /* 0x000f620000300800 */
[----:B------:R-:W-:-:S03]  /*20850*/  ISETP.LT.OR P5, PT, R0, 0xea, !P2 ;  /* 0x000000ea0000780c */ /* 0x000fc600057a1670 */
[----:B------:R1:W-:Y:S01]  /*20860*/  @!P0 STG.E.U8 desc[UR20][R26.64+0xe0], R13 ;  /* 0x0000e00d1a008986 */ /* 0x0003e2000c101114 */
[----:B0-----:R-:W-:Y:S01]  /*20870*/  F2FP.SATFINITE.E4M3.F32.PACK_AB_MERGE_C R5, RZ, R2, RZ ;  /* 0x00000002ff05723e */ /* 0x001fe200048070ff */
[----:B------:R-:W-:Y:S02]  /*20880*/  FMUL R2, R39, UR15 ;  /* 0x0000000f27027c20 */ /* 0x000fe40008400000 */
[----:B------:R-:W5:Y:S01]  /*20890*/  LDL.LU R39, [R1+0x254] ;  /* 0x0002540001277983 */ /* 0x000f620000300800 */
[----:B------:R-:W-:Y:S02]  /*208a0*/  ISETP.LT.OR P0, PT, R0, 0xea, !P3 ;  /* 0x000000ea0000780c */ /* 0x000fe40005f01670 */
[----:B------:R-:W-:Y:S02]  /*208b0*/  F2FP.SATFINITE.E4M3.F32.PACK_AB_MERGE_C R7, RZ, R3, RZ ;  /* 0x00000003ff07723e */ /* 0x000fe400048070ff */
[----:B------:R-:W-:Y:S02]  /*208c0*/  F2FP.SATFINITE.E4M3.F32.PACK_AB_MERGE_C R11, RZ, R4, RZ ;  /* 0x00000004ff0b723e */ /* 0x000fe400048070ff */
[----:B-1----:R-:W-:Y:S01]  /*208d0*/  F2FP.SATFINITE.E4M3.F32.PACK_AB_MERGE_C R13, RZ, R2, RZ ;  /* 0x00000002ff0d723e */ /* 0x002fe200048070ff */
[----:B------:R-:W-:Y:S06]  /*208e0*/  @!P6 STG.E.U8 desc[UR20][R24.64+0xe8], R9 ;  /* 0x0000e8091800e986 */ /* 0x000fec000c101114 */
[----:B------:R0:W-:Y:S04]  /*208f0*/  @!P0 STG.E.U8 desc[UR20][R24.64+0xe9], R7 ;  /* 0x0000e90718008986 */ /* 0x0001e8000c101114 */
[----:B------:R1:W-:Y:S01]  /*20900*/  @!P5 STG.E.U8 desc[UR20][R26.64+0xe9], R11 ;  /* 0x0000e90b1a00d986 */ /* 0x0003e2000c101114 */
[----:B---3--:R-:W-:-:S03]  /*20910*/  FMUL R3, R38, UR15 ;  /* 0x0000000f26037c20 */ /* 0x008fc60008400000 */
[----:B------:R-:W3:Y:S02]  /*20920*/  LDL.LU R38, [R1+0x258] ;  /* 0x0002580001267983 */ /* 0x000ee40000300800 */
[----:B0-----:R-:W-:Y:S01]  /*20930*/  F2FP.SATFINITE.E4M3.F32.PACK_AB_MERGE_C R7, RZ, R3, RZ ;  /* 0x00000003ff07723e */ /* 0x001fe200048070ff */
[----:B------:R-:W-:Y:S02]  /*20940*/  FMUL R4, R37, UR15 ;  /* 0x0000000f25047c20 */ /* 0x000fe40008400000 */
[----:B------:R-:W3:Y:S01]  /*20950*/  LDL.LU R37, [R1+0x25c] ;  /* 0x00025c0001257983 */ /* 0x000ee20000300800 */
[----:B------:R-:W-:-:S03]  /*20960*/  FMUL R2, R36, UR15 ;  /* 0x0000000f24027c20 */ /* 0x000fc60008400000 */
[----:B------:R-:W3:Y:S02]  /*20970*/  LDL.LU R36, [R1+0x260] ;  /* 0x0002600001247983 */ /* 0x000ee40000300800 */
[----:B------:R-:W-:Y:S01]  /*20980*/  F2FP.SATFINITE.E4M3.F32.PACK_AB_MERGE_C R9, RZ, R2, RZ ;  /* 0x00000002ff09723e */ /* 0x000fe200048070ff */
[----:B--2---:R-:W-:Y:S02]  /*20990*/  FMUL R2, R35, UR15 ;  /* 0x0000000f23027c20 */ /* 0x004fe40008400000 */
[----:B------:R-:W2:Y:S03]  /*209a0*/  LDL.LU R35, [R1+0x264] ;  /* 0x0002640001237983 */ /* 0x000ea60000300800 */
        /* <DEDUP_REMOVED lines=10> */
[----:B------:R-:W-:-:S03]  /*20a50*/  ISETP.LT.OR P1, PT, R0, 0xf1, !P2 ;  /* 0x000000f10000780c */ /* 0x000fc60005721670 */
[----:B------:R1:W-:Y:S01]  /*20a60*/  @!P6 STG.E.U8 desc[UR20][R24.64+0xf0], R13 ;  /* 0x0000f00d1800e986 */ /* 0x0003e2000c101114 */
[----:B------:R-:W-:-:S03]  /*20a70*/  ISETP.LT.OR P6, PT, R0, 0xf9, !P3 ;  /* 0x000000f90000780c */ /* 0x000fc60005fc1670 */
[----:B------:R1:W-:Y:S01]  /*20a80*/  @!P0 STG.E.U8 desc[UR20][R24.64+0xf1], R7 ;  /* 0x0000f10718008986 */ /* 0x0003e2000c101114 */
[----:B------:R-:W-:Y:S02]  /*20a90*/  ISETP.LT.OR P3, PT, R0, 0xfa, !P3 ;  /* 0x000000fa0000780c */ /* 0x000fe40005f61670 */
[----:B0-----:R-:W-:Y:S02]  /*20aa0*/  F2FP.SATFINITE.E4M3.F32.PACK_AB_MERGE_C R5, RZ, R4, RZ ;  /* 0x00000004ff05723e */ /* 0x001fe400048070ff */
[----:B-1----:R-:W-:Y:S02]  /*20ab0*/  F2FP.SATFINITE.E4M3.F32.PACK_AB_MERGE_C R13, RZ, R3, RZ ;  /* 0x00000003ff0d723e */ /* 0x002fe400048070ff */
[----:B------:R-:W-:Y:S01]  /*20ac0*/  F2FP.SATFINITE.E4M3.F32.PACK_AB_MERGE_C R7, RZ, R2, RZ ;  /* 0x00000002ff07723e */ /* 0x000fe200048070ff */
[----:B------:R-:W-:Y:S02]  /*20ad0*/  FMUL R2, R41, UR15 ;  /* 0x0000000f29027c20 */ /* 0x000fe40008400000 */
[----:B------:R-:W5:Y:S04]  /*20ae0*/  LDL.LU R41, [R1+0x270] ;  /* 0x0002700001297983 */ /* 0x000f680000300800 */
[----:B------:R0:W-:Y:S01]  /*20af0*/  @!P5 STG.E.U8 desc[UR20][R26.64+0xf1], R9 ;  /* 0x0000f1091a00d986 */ /* 0x0001e2000c101114 */
[----:B------:R-:W-:-:S03]  /*20b00*/  FMUL R3, R39, UR15 ;  /* 0x0000000f27037c20 */ /* 0x000fc60008400000 */
[----:B------:R-:W5:Y:S01]  /*20b10*/  LDL.LU R39, [R1+0x274] ;  /* 0x0002740001277983 */ /* 0x000f620000300800 */
[----:B------:R-:W-:-:S03]  /*20b20*/  ISETP.LT.OR P5, PT, R0, 0xf9, !P2 ;  /* 0x000000f90000780c */ /* 0x000fc600057a1670 */
[----:B------:R-:W-:Y:S01]  /*20b30*/  @!P1 STG.E.U8 desc[UR20][R26.64+0xf0], R5 ;  /* 0x0000f0051a009986 */ /* 0x000fe2000c101114 */
[----:B0-----:R-:W-:-:S03]  /*20b40*/  F2FP.SATFINITE.E4M3.F32.PACK_AB_MERGE_C R9, RZ, R2, RZ ;  /* 0x00000002ff09723e */ /* 0x001fc600048070ff */
[----:B------:R0:W-:Y:S04]  /*20b50*/  @!P6 STG.E.U8 desc[UR20][R24.64+0xf8], R11 ;  /* 0x0000f80b1800e986 */ /* 0x0001e8000c101114 */
[----:B------:R1:W-:Y:S01]  /*20b60*/  @!P3 STG.E.U8 desc[UR20][R24.64+0xf9], R13 ;  /* 0x0000f90d1800b986 */ /* 0x0003e2000c101114 */
[----:B0-----:R-:W-:-:S03]  /*20b70*/  F2FP.SATFINITE.E4M3.F32.PACK_AB_MERGE_C R11, RZ, R3, RZ ;  /* 0x00000003ff0b723e */ /* 0x001fc600048070ff */
[----:B------:R0:W-:Y:S01]  /*20b80*/  @!P5 STG.E.U8 desc[UR20][R26.64+0xf8], R7 ;  /* 0x0000f8071a00d986 */ /* 0x0001e2000c101114 */
[----:B---3--:R-:W-:-:S03]  /*20b90*/  FMUL R4, R38, UR15 ;  /* 0x0000000f26047c20 */ /* 0x008fc60008400000 */
[----:B------:R-:W3:Y:S02]  /*20ba0*/  LDL.LU R38, [R1+0x278] ;  /* 0x0002780001267983 */ /* 0x000ee40000300800 */
[----:B-1----:R-:W-:Y:S01]  /*20bb0*/  F2FP.SATFINITE.E4M3.F32.PACK_AB_MERGE_C R13, RZ, R4, RZ ;  /* 0x00000004ff0d723e */ /* 0x002fe200048070ff */
[----:B------:R-:W-:Y:S02]  /*20bc0*/  FMUL R5, R37, UR15 ;  /* 0x0000000f25057c20 */ /* 0x000fe40008400000 */
[----:B------:R-:W3:Y:S01]  /*20bd0*/  LDL.LU R37, [R1+0x27c] ;  /* 0x00027c0001257983 */ /* 0x000ee20000300800 */
[----:B------:R-:W-:-:S03]  /*20be0*/  FMUL R2, R36, UR15 ;  /* 0x0000000f24027c20 */ /* 0x000fc60008400000 */
[----:B------:R-:W3:Y:S01]  /*20bf0*/  LDL.LU R36, [R1+0x280] ;  /* 0x0002800001247983 */ /* 0x000ee20000300800 */
[----:B--2---:R-:W-:-:S03]  /*20c00*/  FMUL R3, R35, UR15 ;  /* 0x0000000f23037c20 */ /* 0x004fc60008400000 */
[----:B------:R-:W2:Y:S01]  /*20c10*/  LDL.LU R35, [R1+0x284] ;  /* 0x0002840001237983 */ /* 0x000ea20000300800 */
[----:B0-----:R-:W-:Y:S01]  /*20c20*/  F2FP.SATFINITE.E4M3.F32.PACK_AB_MERGE_C R7, RZ, R2, RZ ;  /* 0x00000002ff07723e */ /* 0x001fe200048070ff */
[----:B----4-:R-:W-:Y:S02]  /*20c30*/  FMUL R4, R33, UR15 ;  /* 0x0000000f21047c20 */ /* 0x010fe40008400000 */
[----:B------:R-:W4:Y:S01]  /*20c40*/  LDL.LU R33, [R1+0x288] ;  /* 0x0002880001217983 */ /* 0x000f220000300800 */
[----:B-----5:R-:W-:-:S03]  /*20c50*/  FMUL R2, R32, UR15 ;  /* 0x0000000f20027c20 */ /* 0x020fc60008400000 */
[----:B------:R-:W5:Y:S01]  /*20c60*/  LDL.LU R32, [R1+0x28c] ;  /* 0x00028c0001207983 */ /* 0x000f620000300800 */
[----:B------:R-:W-:Y:S02]  /*20c70*/  ISETP.GE.AND P1, PT, R34, 0x81, PT ;  /* 0x000000812200780c */ /* 0x000fe40003f26270 */
[C---:B------:R-:W-:Y:S02]  /*20c80*/  ISETP.LT.OR P2, PT, R0.reuse, 0xfa, !P2 ;  /* 0x000000fa0000780c */ /* 0x040fe40005741670 */
[C---:B------:R-:W-:Y:S02]  /*20c90*/  ISETP.LT.OR P6, PT, R0.reuse, 0x1, !P1 ;  /* 0x000000010000780c */ /* 0x040fe40004fc1670 */
[----:B------:R-:W-:Y:S02]  /*20ca0*/  ISETP.LT.OR P3, PT, R0, 0x2, !P1 ;  /* 0x000000020000780c */ /* 0x000fe40004f61670 */
[----:B------:R-:W-:-:S07]  /*20cb0*/  ISETP.GE.AND P0, PT, R34, 0x89, PT ;  /* 0x000000892200780c */ /* 0x000fce0003f06270 */
[----:B------:R0:W-:Y:S04]  /*20cc0*/  @!P2 STG.E.U8 desc[UR20][R26.64+0xf9], R9 ;  /* 0x0000f9091a00a986 */ /* 0x0001e8000c101114 */
[----:B------:R-:W-:Y:S01]  /*20cd0*/  @!P6 STG.E.U8 desc[UR20][R30.64], R11 ;  /* 0x0000000b1e00e986 */ /* 0x000fe2000c101114 */
[C---:B------:R-:W-:Y:S02]  /*20ce0*/  ISETP.LT.OR P6, PT, R0.reuse, 0x2, !P0 ;  /* 0x000000020000780c */ /* 0x040fe400047c1670 */
[C---:B------:R-:W-:Y:S01]  /*20cf0*/  ISETP.LT.OR P5, PT, R0.reuse, 0x1, !P0 ;  /* 0x000000010000780c */ /* 0x040fe200047a1670 */
[----:B------:R1:W-:Y:S01]  /*20d00*/  @!P3 STG.E.U8 desc[UR20][R30.64+0x1], R13 ;  /* 0x0000010d1e00b986 */ /* 0x0003e2000c101114 */
[----:B------:R-:W-:Y:S02]  /*20d10*/  ISETP.LT.OR P2, PT, R0, 0xa, !P1 ;  /* 0x0000000a0000780c */ /* 0x000fe40004f41670 */
[----:B0-----:R-:W-:-:S02]  /*20d20*/  F2FP.SATFINITE.E4M3.F32.PACK_AB_MERGE_C R9, RZ, R3, RZ ;  /* 0x00000003ff09723e */ /* 0x001fc400048070ff */
[----:B------:R-:W-:Y:S01]  /*20d30*/  ISETP.LT.OR P3, PT, R0, 0x9, !P1 ;  /* 0x000000090000780c */ /* 0x000fe20004f61670 */
[----:B------:R-:W-:Y:S01]  /*20d40*/  FMUL R3, R41, UR15 ;  /* 0x0000000f29037c20 */ /* 0x000fe20008400000 */
[----:B-1----:R-:W-:Y:S01]  /*20d50*/  F2FP.SATFINITE.E4M3.F32.PACK_AB_MERGE_C R13, RZ, R2, RZ ;  /* 0x00000002ff0d723e */ /* 0x002fe200048070ff */
[----:B------:R-:W5:Y:S01]  /*20d60*/  LDL.LU R41, [R1+0x290] ;  /* 0x0002900001297983 */ /* 0x000f620000300800 */
[----:B------:R-:W-:Y:S02]  /*20d70*/  F2FP.SATFINITE.E4M3.F32.PACK_AB_MERGE_C R5, RZ, R5, RZ ;  /* 0x00000005ff05723e */ /* 0x000fe400048070ff */
[----:B------:R-:W-:Y:S01]  /*20d80*/  F2FP.SATFINITE.E4M3.F32.PACK_AB_MERGE_C R11, RZ, R4, RZ ;  /* 0x00000004ff0b723e */ /* 0x000fe200048070ff */
[----:B------:R0:W-:Y:S01]  /*20d90*/  @!P6 STG.E.U8 desc[UR20][R28.64+0x1], R7 ;  /* 0x000001071c00e986 */ /* 0x0001e2000c101114 */
[----:B------:R-:W-:-:S03]  /*20da0*/  FMUL R2, R39, UR15 ;  /* 0x0000000f27027c20 */ /* 0x000fc60008400000 */
[----:B------:R-:W5:Y:S01]  /*20db0*/  LDL.LU R39, [R1+0x294] ;  /* 0x0002940001277983 */ /* 0x000f620000300800 */
[----:B------:R-:W-:Y:S02]  /*20dc0*/  ISETP.LT.OR P6, PT, R0, 0xa, !P0 ;  /* 0x0000000a0000780c */ /* 0x000fe400047c1670 */
[----:B0-----:R-:W-:Y:S01]  /*20dd0*/  F2FP.SATFINITE.E4M3.F32.PACK_AB_MERGE_C R7, RZ, R2, RZ ;  /* 0x00000002ff07723e */ /* 0x001fe200048070ff */
[----:B------:R0:W-:Y:S04]  /*20de0*/  @!P5 STG.E.U8 desc[UR20][R28.64], R5 ;  /* 0x000000051c00d986 */ /* 0x0001e8000c101114 */
[----:B------:R-:W-:Y:S04]  /*20df0*/  @!P2 STG.E.U8 desc[UR20][R30.64+0x9], R11 ;  /* 0x0000090b1e00a986 */ /* 0x000fe8000c101114 */
[----:B------:R1:W-:Y:S01]  /*20e00*/  @!P3 STG.E.U8 desc[UR20][R30.64+0x8], R9 ;  /* 0x000008091e00b986 */ /* 0x0003e2000c101114 */
[----:B0-----:R-:W-:-:S05]  /*20e10*/  F2FP.SATFINITE.E4M3.F32.PACK_AB_MERGE_C R5, RZ, R3, RZ ;  /* 0x00000003ff05723e */ /* 0x001fca00048070ff */
[----:B------:R5:W-:Y:S01]  /*20e20*/  @!P6 STG.E.U8 desc[UR20][R28.64+0x9], R5 ;  /* 0x000009051c00e986 */ /* 0x000be2000c101114 */
[----:B---3--:R-:W-:-:S03]  /*20e30*/  FMUL R4, R38, UR15 ;  /* 0x0000000f26047c20 */ /* 0x008fc60008400000 */
[----:B------:R-:W3:Y:S02]  /*20e40*/  LDL.LU R38, [R1+0x298] ;  /* 0x0002980001267983 */ /* 0x000ee40000300800 */
[----:B-1----:R-:W-:Y:S01]  /*20e50*/  F2FP.SATFINITE.E4M3.F32.PACK_AB_MERGE_C R9, RZ, R4, RZ ;  /* 0x00000004ff09723e */ /* 0x002fe200048070ff */
[----:B------:R-:W-:Y:S02]  /*20e60*/  FMUL R2, R37, UR15 ;  /* 0x0000000f25027c20 */ /* 0x000fe40008400000 */
[----:B------:R-:W3:Y:S03]  /*20e70*/  LDL.LU R37, [R1+0x29c] ;  /* 0x00029c0001257983 */ /* 0x000ee60000300800 */
[----:B------:R-:W-:Y:S01]  /*20e80*/  F2FP.SATFINITE.E4M3.F32.PACK_AB_MERGE_C R11, RZ, R2, RZ ;  /* 0x00000002ff0b723e */ /* 0x000fe200048070ff */
[----:B------:R-:W-:Y:S02]  /*20e90*/  FMUL R2, R36, UR15 ;  /* 0x0000000f24027c20 */ /* 0x000fe40008400000 */
[----:B------:R-:W3:Y:S01]  /*20ea0*/  LDL.LU R36, [R1+0x2a0] ;  /* 0x0002a00001247983 */ /* 0x000ee20000300800 */
[----:B--2---:R-:W-:-:S03]  /*20eb0*/  FMUL R3, R35, UR15 ;  /* 0x0000000f23037c20 */ /* 0x004fc60008400000 */
[----:B------:R-:W2:Y:S01]  /*20ec0*/  LDL.LU R35, [R1+0x2a4] ;  /* 0x0002a40001237983 */ /* 0x000ea20000300800 */
[----:B----4-:R-:W-:-:S03]  /*20ed0*/  FMUL R4, R33, UR15 ;  /* 0x0000000f21047c20 */ /* 0x010fc60008400000 */
[----:B------:R-:W4:Y:S01]  /*20ee0*/  LDL.LU R33, [R1+0x2a8] ;  /* 0x0002a80001217983 */ /* 0x000f220000300800 */
[----:B-----5:R-:W-:-:S03]  /*20ef0*/  FMUL R5, R32, UR15 ;  /* 0x0000000f20057c20 */ /* 0x020fc60008400000 */
[----:B------:R-:W5:Y:S01]  /*20f00*/  LDL.LU R32, [R1+0x2ac] ;  /* 0x0002ac0001207983 */ /* 0x000f620000300800 */
[C---:B------:R-:W-:Y:S02]  /*20f10*/  ISETP.LT.OR P5, PT, R0.reuse, 0x9, !P0 ;  /* 0x000000090000780c */ /* 0x040fe400047a1670 */
[C---:B------:R-:W-:Y:S02]  /*20f20*/  ISETP.LT.OR P3, PT, R0.reuse, 0x11, !P1 ;  /* 0x000000110000780c */ /* 0x040fe40004f61670 */
[C---:B------:R-:W-:Y:S02]  /*20f30*/  ISETP.LT.OR P2, PT, R0.reuse, 0x12, !P1 ;  /* 0x000000120000780c */ /* 0x040fe40004f41670 */
[----:B------:R-:W-:-:S07]  /*20f40*/  ISETP.LT.OR P6, PT, R0, 0x12, !P0 ;  /* 0x000000120000780c */ /* 0x000fce00047c1670 */
[----:B------:R-:W-:Y:S01]  /*20f50*/  @!P5 STG.E.U8 desc[UR20][R28.64+0x8], R13 ;  /* 0x0000080d1c00d986 */ /* 0x000fe2000c101114 */
[----:B------:R-:W-:-:S03]  /*20f60*/  ISETP.LT.OR P5, PT, R0, 0x11, !P0 ;  /* 0x000000110000780c */ /* 0x000fc600047a1670 */
[----:B------:R0:W-:Y:S01]  /*20f70*/  @!P3 STG.E.U8 desc[UR20][R30.64+0x10], R7 ;  /* 0x000010071e00b986 */ /* 0x0001e2000c101114 */
[----:B------:R-:W-:-:S03]  /*20f80*/  ISETP.LT.OR P3, PT, R0, 0x19, !P1 ;  /* 0x000000190000780c */ /* 0x000fc60004f61670 */
[----:B------:R1:W-:Y:S01]  /*20f90*/  @!P2 STG.E.U8 desc[UR20][R30.64+0x11], R9 ;  /* 0x000011091e00a986 */ /* 0x0003e2000c101114 */
[----:B------:R-:W-:Y:S02]  /*20fa0*/  ISETP.LT.OR P2, PT, R0, 0x1a, !P1 ;  /* 0x0000001a0000780c */ /* 0x000fe40004f41670 */
[----:B0-----:R-:W-:Y:S02]  /*20fb0*/  F2FP.SATFINITE.E4M3.F32.PACK_AB_MERGE_C R7, RZ, R2, RZ ;  /* 0x00000002ff07723e */ /* 0x001fe400048070ff */
[----:B-1----:R-:W-:Y:S01]  /*20fc0*/  F2FP.SATFINITE.E4M3.F32.PACK_AB_MERGE_C R9, RZ, R3, RZ ;  /* 0x00000003ff09723e */ /* 0x002fe200048070ff */
[----:B------:R-:W-:Y:S02]  /*20fd0*/  FMUL R2, R41, UR15 ;  /* 0x0000000f29027c20 */ /* 0x000fe40008400000 */
[----:B------:R-:W5:Y:S01]  /*20fe0*/  LDL.LU R41, [R1+0x2b0] ;  /* 0x0002b00001297983 */ /* 0x000f620000300800 */
[----:B------:R-:W-:-:S03]  /*20ff0*/  F2FP.SATFINITE.E4M3.F32.PACK_AB_MERGE_C R13, RZ, R4, RZ ;  /* 0x00000004ff0d723e */ /* 0x000fc600048070ff */
[----:B------:R0:W-:Y:S01]  /*21000*/  @!P6 STG.E.U8 desc[UR20][R28.64+0x11], R7 ;  /* 0x000011071c00e986 */ /* 0x0001e2000c101114 */
[----:B------:R-:W-:-:S03]  /*21010*/  FMUL R3, R39, UR15 ;  /* 0x0000000f27037c20 */ /* 0x000fc60008400000 */
[----:B------:R-:W5:Y:S01]  /*21020*/  LDL.LU R39, [R1+0x2b4] ;  /* 0x0002b40001277983 */ /* 0x000f620000300800 */
[----:B------:R-:W-:Y:S02]  /*21030*/  ISETP.LT.OR P6, PT, R0, 0x1a, !P0 ;  /* 0x0000001a0000780c */ /* 0x000fe400047c1670 */
[----:B0-----:R-:W-:Y:S01]  /*21040*/  F2FP.SATFINITE.E4M3.F32.PACK_AB_MERGE_C R7, RZ, R2, RZ ;  /* 0x00000002ff07723e */ /* 0x001fe200048070ff */
[----:B------:R-:W-:Y:S04]  /*21050*/  @!P5 STG.E.U8 desc[UR20][R28.64+0x10], R11 ;  /* 0x0000100b1c00d986 */ /* 0x000fe8000c101114 */
[----:B------:R0:W-:Y:S04]  /*21060*/  @!P3 STG.E.U8 desc[UR20][R30.64+0x18], R9 ;  /* 0x000018091e00b986 */ /* 0x0001e8000c101114 */
[----:B------:R1:W-:Y:S01]  /*21070*/  @!P2 STG.E.U8 desc[UR20][R30.64+0x19], R13 ;  /* 0x0000190d1e00a986 */ /* 0x0003e2000c101114 */
[----:B0-----:R-:W-:-:S03]  /*21080*/  F2FP.SATFINITE.E4M3.F32.PACK_AB_MERGE_C R9, RZ, R3, RZ ;  /* 0x00000003ff09723e */ /* 0x001fc600048070ff */
[----:B------:R0:W-:Y:S01]  /*21090*/  @!P6 STG.E.U8 desc[UR20][R28.64+0x19], R7 ;  /* 0x000019071c00e986 */ /* 0x0001e2000c101114 */
[----:B---3--:R-:W-:-:S03]  /*210a0*/  FMUL R4, R38, UR15 ;  /* 0x0000000f26047c20 */ /* 0x008fc60008400000 */
[----:B------:R-:W3:Y:S02]  /*210b0*/  LDL.LU R38, [R1+0x2b8] ;  /* 0x0002b80001267983 */ /* 0x000ee40000300800 */
[----:B------:R-:W-:Y:S01]  /*210c0*/  F2FP.SATFINITE.E4M3.F32.PACK_AB_MERGE_C R11, RZ, R4, RZ ;  /* 0x00000004ff0b723e */ /* 0x000fe200048070ff */
[----:B------:R-:W-:Y:S02]  /*210d0*/  FMUL R2, R37, UR15 ;  /* 0x0000000f25027c20 */ /* 0x000fe40008400000 */
[----:B------:R-:W3:Y:S03]  /*210e0*/  LDL.LU R37, [R1+0x2bc] ;  /* 0x0002bc0001257983 */ /* 0x000ee60000300800 */
[----:B-1----:R-:W-:Y:S01]  /*210f0*/  F2FP.SATFINITE.E4M3.F32.PACK_AB_MERGE_C R13, RZ, R2, RZ ;  /* 0x00000002ff0d723e */ /* 0x002fe200048070ff */
[----:B------:R-:W-:Y:S02]  /*21100*/  FMUL R3, R36, UR15 ;  /* 0x0000000f24037c20 */ /* 0x000fe40008400000 */
[----:B------:R-:W3:Y:S01]  /*21110*/  LDL.LU R36, [R1+0x2c0] ;  /* 0x0002c00001247983 */ /* 0x000ee20000300800 */
[----:B--2---:R-:W-:-:S03]  /*21120*/  FMUL R2, R35, UR15 ;  /* 0x0000000f23027c20 */ /* 0x004fc60008400000 */
[----:B------:R-:W2:Y:S02]  /*21130*/  LDL.LU R35, [R1+0x2c4] ;  /* 0x0002c40001237983 */ /* 0x000ea40000300800 */
[----:B0-----:R-:W-:Y:S01]  /*21140*/  F2FP.SATFINITE.E4M3.F32.PACK_AB_MERGE_C R7, RZ, R2, RZ ;  /* 0x00000002ff07723e */ /* 0x001fe200048070ff */
[----:B----4-:R-:W-:Y:S02]  /*21150*/  FMUL R4, R33, UR15 ;  /* 0x0000000f21047c20 */ /* 0x010fe40008400000 */
[----:B------:R-:W4:Y:S01]  /*21160*/  LDL.LU R33, [R1+0x2c8] ;  /* 0x0002c80001217983 */ /* 0x000f220000300800 */
[----:B-----5:R-:W-:-:S03]  /*21170*/  FMUL R2, R32, UR15 ;  /* 0x0000000f20027c20 */ /* 0x020fc60008400000 */
[----:B------:R-:W5:Y:S01]  /*21180*/  LDL.LU R32, [R1+0x2cc] ;  /* 0x0002cc0001207983 */ /* 0x000f620000300800 */
[C---:B------:R-:W-:Y:S02]  /*21190*/  ISETP.LT.OR P5, PT, R0.reuse, 0x19, !P0 ;  /* 0x000000190000780c */ /* 0x040fe400047a1670 */
[C---:B------:R-:W-:Y:S02]  /*211a0*/  ISETP.LT.OR P3, PT, R0.reuse, 0x21, !P1 ;  /* 0x000000210000780c */ /* 0x040fe40004f61670 */
[C---:B------:R-:W-:Y:S02]  /*211b0*/  ISETP.LT.OR P2, PT, R0.reuse, 0x22, !P1 ;  /* 0x000000220000780c */ /* 0x040fe40004f41670 */
[----:B------:R-:W-:Y:S02]  /*211c0*/  F2FP.SATFINITE.E4M3.F32.PACK_AB_MERGE_C R5, RZ, R5, RZ ;  /* 0x00000005ff05723e */ /* 0x000fe400048070ff */
[----:B------:R-:W-:-:S05]  /*211d0*/  ISETP.LT.OR P6, PT, R0, 0x22, !P0 ;  /* 0x000000220000780c */ /* 0x000fca00047c1670 */
[----:B------:R0:W-:Y:S01]  /*211e0*/  @!P5 STG.E.U8 desc[UR20][R28.64+0x18], R5 ;  /* 0x000018051c00d986 */ /* 0x0001e2000c101114 */
[----:B------:R-:W-:-:S03]  /*211f0*/  ISETP.LT.OR P5, PT, R0, 0x21, !P0 ;  /* 0x000000210000780c */ /* 0x000fc600047a1670 */
[----:B------:R-:W-:Y:S01]  /*21200*/  @!P3 STG.E.U8 desc[UR20][R30.64+0x20], R9 ;  /* 0x000020091e00b986 */ /* 0x000fe2000c101114 */
        /* <DEDUP_REMOVED lines=8> */
[----:B------:R-:W-:Y:S01]  /*21290*/  @!P6 STG.E.U8 desc[UR20][R28.64+0x21], R5 ;  /* 0x000021051c00e986 */ /* 0x000fe2000c101114 */
[----:B------:R-:W-:-:S03]  /*212a0*/  FMUL R3, R39, UR15 ;  /* 0x0000000f27037c20 */ /* 0x000fc60008400000 */
[----:B------:R-:W5:Y:S01]  /*212b0*/  LDL.LU R39, [R1+0x2d4] ;  /* 0x0002d40001277983 */ /* 0x000f620000300800 */
[----:B------:R-:W-:-:S03]  /*212c0*/  ISETP.LT.OR P6, PT, R0, 0x2a, !P0 ;  /* 0x0000002a0000780c */ /* 0x000fc600047c1670 */
[----:B------:R-:W-:Y:S04]  /*212d0*/  @!P5 STG.E.U8 desc[UR20][R28.64+0x20], R13 ;  /* 0x0000200d1c00d986 */ /* 0x000fe8000c101114 */
[----:B------:R0:W-:Y:S04]  /*212e0*/  @!P3 STG.E.U8 desc[UR20][R30.64+0x28], R7 ;  /* 0x000028071e00b986 */ /* 0x0001e8000c101114 */
[----:B------:R1:W-:Y:S01]  /*212f0*/  @!P2 STG.E.U8 desc[UR20][R30.64+0x29], R9 ;  /* 0x000029091e00a986 */ /* 0x0003e2000c101114 */
[----:B0-----:R-:W-:Y:S02]  /*21300*/  F2FP.SATFINITE.E4M3.F32.PACK_AB_MERGE_C R7, RZ, R2, RZ ;  /* 0x00000002ff07723e */ /* 0x001fe400048070ff */
[----:B-1----:R-:W-:-:S03]  /*21310*/  F2FP.SATFINITE.E4M3.F32.PACK_AB_MERGE_C R9, RZ, R3, RZ ;  /* 0x00000003ff09723e */ /* 0x002fc600048070ff */
[----:B------:R0:W-:Y:S01]  /*21320*/  @!P6 STG.E.U8 desc[UR20][R28.64+0x29], R7 ;  /* 0x000029071c00e986 */ /* 0x0001e2000c101114 */
[----:B---3--:R-:W-:-:S03]  /*21330*/  FMUL R4, R38, UR15 ;  /* 0x0000000f26047c20 */ /* 0x008fc60008400000 */
[----:B------:R-:W3:Y:S02]  /*21340*/  LDL.LU R38, [R1+0x2d8] ;  /* 0x0002d80001267983 */ /* 0x000ee40000300800 */
[----:B------:R-:W-:Y:S01]  /*21350*/  F2FP.SATFINITE.E4M3.F32.PACK_AB_MERGE_C R13, RZ, R4, RZ ;  /* 0x00000004ff0d723e */ /* 0x000fe200048070ff */
        /* <DEDUP_REMOVED lines=21> */
[----:B------:R-:W-:Y:S02]  /*214b0*/  F2FP.SATFINITE.E4M3.F32.PACK_AB_MERGE_C R5, RZ, R5, RZ ;  /* 0x00000005ff05723e */ /* 0x000fe400048070ff */
        /* <DEDUP_REMOVED lines=204> */
[----:B------:R-:W-:Y:S01]  /*22180*/  F2FP.SATFINITE.E4M3.F32.PACK_AB_MERGE_C R9, RZ, R4, RZ ;  /* 0x00000004ff09723e */ /* 0x000fe200048070ff */
[----:B------:R-:W-:-:S02]  /*22190*/  FMUL R3, R39, UR15 ;  /* 0x0000000f27037c20 */ /* 0x000fc40008400000 */
[----:B------:R-:W5:Y:S04]  /*221a0*/  LDL.LU R39, [R1+0x394] ;  /* 0x0003940001277983 */ /* 0x000f680000300800 */
[----:B------:R-:W-:Y:S04]  /*221b0*/  @!P6 STG.E.U8 desc[UR20][R28.64+0x81], R5 ;  /* 0x000081051c00e986 */ /* 0x000fe8000c101114 */
[----:B------:R-:W-:Y:S04]  /*221c0*/  @!P5 STG.E.U8 desc[UR20][R28.64+0x80], R13 ;  /* 0x0000800d1c00d986 */ /* 0x000fe8000c101114 */
[----:B------:R0:W-:Y:S04]  /*221d0*/  @!P3 STG.E.U8 desc[UR20][R30.64+0x88], R7 ;  /* 0x000088071e00b986 */ /* 0x0001e8000c101114 */
[----:B------:R1:W-:Y:S01]  /*221e0*/  @!P2 STG.E.U8 desc[UR20][R30.64+0x89], R9 ;  /* 0x000089091e00a986 */ /* 0x0003e2000c101114 */
[----:B0-----:R-:W-:-:S02]  /*221f0*/  F2FP.SATFINITE.E4M3.F32.PACK_AB_MERGE_C R7, RZ, R2, RZ ;  /* 0x00000002ff07723e */ /* 0x001fc400048070ff */
[----:B-1----:R-:W-:Y:S01]  /*22200*/  F2FP.SATFINITE.E4M3.F32.PACK_AB_MERGE_C R9, RZ, R3, RZ ;  /* 0x00000003ff09723e */ /* 0x002fe200048070ff */
[----:B---3--:R-:W-:Y:S02]  /*22210*/  FMUL R4, R38, UR15 ;  /* 0x0000000f26047c20 */ /* 0x008fe40008400000 */
[----:B------:R-:W3:Y:S03]  /*22220*/  LDL.LU R38, [R1+0x398] ;  /* 0x0003980001267983 */ /* 0x000ee60000300800 */
[----:B------:R-:W-:Y:S01]  /*22230*/  F2FP.SATFINITE.E4M3.F32.PACK_AB_MERGE_C R13, RZ, R4, RZ ;  /* 0x00000004ff0d723e */ /* 0x000fe200048070ff */
[----:B------:R-:W-:Y:S02]  /*22240*/  FMUL R5, R37, UR15 ;  /* 0x0000000f25057c20 */ /* 0x000fe40008400000 */
[----:B------:R-:W3:Y:S01]  /*22250*/  LDL.LU R37, [R1+0x39c] ;  /* 0x00039c0001257983 */ /* 0x000ee20000300800 */
[----:B------:R-:W-:-:S03]  /*22260*/  FMUL R2, R36, UR15 ;  /* 0x0000000f24027c20 */ /* 0x000fc60008400000 */
[----:B------:R-:W3:Y:S01]  /*22270*/  LDL.LU R36, [R1+0x3a0] ;  /* 0x0003a00001247983 */ /* 0x000ee20000300800 */
[----:B--2---:R-:W-:-:S03]  /*22280*/  FMUL R3, R35, UR15 ;  /* 0x0000000f23037c20 */ /* 0x004fc60008400000 */
[----:B------:R-:W2:Y:S01]  /*22290*/  LDL.LU R35, [R1+0x3a4] ;  /* 0x0003a40001237983 */ /* 0x000ea20000300800 */
[----:B------:R-:W-:Y:S01]  /*222a0*/  F2FP.SATFINITE.E4M3.F32.PACK_AB_MERGE_C R15, RZ, R5, RZ ;  /* 0x00000005ff0f723e */ /* 0x000fe200048070ff */
        /* <DEDUP_REMOVED lines=10> */
[----:B------:R-:W-:Y:S01]  /*22350*/  @!P5 STG.E.U8 desc[UR20][R28.64+0x88], R11 ;  /* 0x0000880b1c00d986 */ /* 0x000fe2000c101114 */
[----:B------:R-:W-:-:S03]  /*22360*/  ISETP.LT.OR P5, PT, R0, 0x91, !P0 ;  /* 0x000000910000780c */ /* 0x000fc600047a1670 */
[----:B------:R1:W-:Y:S01]  /*22370*/  @!P3 STG.E.U8 desc[UR20][R30.64+0x90], R9 ;  /* 0x000090091e00b986 */ /* 0x0003e2000c101114 */
[C---:B------:R-:W-:Y:S02]  /*22380*/  ISETP.LT.OR P3, PT, R0.reuse, 0x99, !P1 ;  /* 0x000000990000780c */ /* 0x040fe40004f61670 */
[----:B0-----:R-:W-:Y:S01]  /*22390*/  F2FP.SATFINITE.E4M3.F32.PACK_AB_MERGE_C R7, RZ, R2, RZ ;  /* 0x00000002ff07723e */ /* 0x001fe200048070ff */
[----:B------:R-:W-:Y:S01]  /*223a0*/  @!P2 STG.E.U8 desc[UR20][R30.64+0x91], R13 ;  /* 0x0000910d1e00a986 */ /* 0x000fe2000c101114 */
[----:B------:R-:W-:Y:S02]  /*223b0*/  ISETP.LT.OR P2, PT, R0, 0x9a, !P1 ;  /* 0x0000009a0000780c */ /* 0x000fe40004f41670 */
        /* <DEDUP_REMOVED lines=86> */
[----:B------:R-:W-:Y:S01]  /*22920*/  FMUL R2, R39, UR15 ;  /* 0x0000000f27027c20 */ /* 0x000fe20008400000 */
[----:B------:R-:W-:Y:S02]  /*22930*/  ISETP.LT.OR P6, PT, R0, 0xba, !P0 ;  /* 0x000000ba0000780c */ /* 0x000fe400047c1670 */
[----:B------:R-:W5:Y:S02]  /*22940*/  LDL.LU R39, [R1+0x3f4] ;  /* 0x0003f40001277983 */ /* 0x000f640000300800 */
[----:B0-----:R-:W-:Y:S02]  /*22950*/  F2FP.SATFINITE.E4M3.F32.PACK_AB_MERGE_C R7, RZ, R2, RZ ;  /* 0x00000002ff07723e */ /* 0x001fe400048070ff */
        /* <DEDUP_REMOVED lines=28> */
[C---:B------:R-:W-:Y:S02]  /*22b20*/  ISETP.LT.OR P2, PT, R0.reuse, 0xca, !P1 ;  /* 0x000000ca0000780c */ /* 0x040fe40004f41670 */
[----:B0-----:R-:W-:Y:S02]  /*22b30*/  F2FP.SATFINITE.E4M3.F32.PACK_AB_MERGE_C R7, RZ, R2, RZ ;  /* 0x00000002ff07723e */ /* 0x001fe400048070ff */
[----:B-1----:R-:W-:Y:S01]  /*22b40*/  F2FP.SATFINITE.E4M3.F32.PACK_AB_MERGE_C R9, RZ, R3, RZ ;  /* 0x00000003ff09723e */ /* 0x002fe200048070ff */
[----:B------:R-:W-:Y:S02]  /*22b50*/  FMUL R2, R41, UR15 ;  /* 0x0000000f29027c20 */ /* 0x000fe40008400000 */
[----:B------:R0:W-:Y:S01]  /*22b60*/  @!P6 STG.E.U8 desc[UR20][R28.64+0xc1], R7 ;  /* 0x0000c1071c00e986 */ /* 0x0001e2000c101114 */
[----:B------:R-:W-:-:S03]  /*22b70*/  ISETP.LT.OR P6, PT, R0, 0xca, !P0 ;  /* 0x000000ca0000780c */ /* 0x000fc600047c1670 */
[----:B------:R-:W5:Y:S01]  /*22b80*/  LDL.LU R41, [R1+0x410] ;  /* 0x0004100001297983 */ /* 0x000f620000300800 */
[----:B------:R-:W-:Y:S01]  /*22b90*/  F2FP.SATFINITE.E4M3.F32.PACK_AB_MERGE_C R13, RZ, R4, RZ ;  /* 0x00000004ff0d723e */ /* 0x000fe200048070ff */
[----:B------:R-:W-:Y:S02]  /*22ba0*/  FMUL R3, R39, UR15 ;  /* 0x0000000f27037c20 */ /* 0x000fe40008400000 */
[----:B------:R-:W5:Y:S01]  /*22bb0*/  LDL.LU R39, [R1+0x414] ;  /* 0x0004140001277983 */ /* 0x000f620000300800 */
[----:B0-----:R-:W-:-:S03]  /*22bc0*/  F2FP.SATFINITE.E4M3.F32.PACK_AB_MERGE_C R7, RZ, R2, RZ ;  /* 0x00000002ff07723e */ /* 0x001fc600048070ff */
        /* <DEDUP_REMOVED lines=21> */
[C---:B------:R-:W-:Y:S01]  /*22d20*/  ISETP.LT.OR P3, PT, R0.reuse, 0xd1, !P1 ;  /* 0x000000d10000780c */ /* 0x040fe20004f61670 */
[----:B------:R-:W5:Y:S01]  /*22d30*/  LDL.LU R42, [R1+0x430] ;  /* 0x00043000012a7983 */ /* 0x000f620000300800 */
[C---:B------:R-:W-:Y:S02]  /*22d40*/  ISETP.LT.OR P2, PT, R0.reuse, 0xd2, !P1 ;  /* 0x000000d20000780c */ /* 0x040fe40004f41670 */
[----:B------:R-:W-:Y:S02]  /*22d50*/  ISETP.LT.OR P6, PT, R0, 0xd2, !P0 ;  /* 0x000000d20000780c */ /* 0x000fe400047c1670 */
[----:B------:R-:W-:-:S05]  /*22d60*/  F2FP.SATFINITE.E4M3.F32.PACK_AB_MERGE_C R5, RZ, R5, RZ ;  /* 0x00000005ff05723e */ /* 0x000fca00048070ff */
[----:B------:R0:W-:Y:S01]  /*22d70*/  @!P5 STG.E.U8 desc[UR20][R28.64+0xc8], R5 ;  /* 0x0000c8051c00d986 */ /* 0x0001e2000c101114 */
[----:B------:R-:W-:-:S03]  /*22d80*/  ISETP.LT.OR P5, PT, R0, 0xd1, !P0 ;  /* 0x000000d10000780c */ /* 0x000fc600047a1670 */
[----:B------:R-:W-:Y:S01]  /*22d90*/  @!P3 STG.E.U8 desc[UR20][R30.64+0xd0], R9 ;  /* 0x0000d0091e00b986 */ /* 0x000fe2000c101114 */
[----:B------:R-:W-:-:S03]  /*22da0*/  ISETP.LT.OR P3, PT, R0, 0xd9, !P1 ;  /* 0x000000d90000780c */ /* 0x000fc60004f61670 */
[----:B------:R1:W-:Y:S01]  /*22db0*/  @!P2 STG.E.U8 desc[UR20][R30.64+0xd1], R11 ;  /* 0x0000d10b1e00a986 */ /* 0x0003e2000c101114 */
[----:B0-----:R-:W-:Y:S02]  /*22dc0*/  F2FP.SATFINITE.E4M3.F32.PACK_AB_MERGE_C R5, RZ, R3, RZ ;  /* 0x00000003ff05723e */ /* 0x001fe400048070ff */
[----:B------:R-:W-:-:S03]  /*22dd0*/  ISETP.LT.OR P2, PT, R0, 0xda, !P1 ;  /* 0x000000da0000780c */ /* 0x000fc60004f41670 */
[----:B------:R-:W-:Y:S01]  /*22de0*/  @!P6 STG.E.U8 desc[UR20][R28.64+0xd1], R5 ;  /* 0x0000d1051c00e986 */ /* 0x000fe2000c101114 */
[----:B-1----:R-:W-:Y:S02]  /*22df0*/  F2FP.SATFINITE.E4M3.F32.PACK_AB_MERGE_C R11, RZ, R2, RZ ;  /* 0x00000002ff0b723e */ /* 0x002fe400048070ff */
[----:B------:R-:W-:Y:S01]  /*22e00*/  ISETP.LT.OR P6, PT, R0, 0xda, !P0 ;  /* 0x000000da0000780c */ /* 0x000fe200047c1670 */
[----:B------:R-:W-:Y:S02]  /*22e10*/  FMUL R2, R41, UR15 ;  /* 0x0000000f29027c20 */ /* 0x000fe40008400000 */
[----:B------:R-:W5:Y:S01]  /*22e20*/  LDL.LU R41, [R1+0x434] ;  /* 0x0004340001297983 */ /* 0x000f620000300800 */
[----:B------:R-:W-:-:S03]  /*22e30*/  FMUL R3, R39, UR15 ;  /* 0x0000000f27037c20 */ /* 0x000fc60008400000 */
[----:B------:R-:W5:Y:S01]  /*22e40*/  LDL.LU R39, [R1+0x438] ;  /* 0x0004380001277983 */ /* 0x000f620000300800 */
[----:B------:R-:W-:-:S03]  /*22e50*/  F2FP.SATFINITE.E4M3.F32.PACK_AB_MERGE_C R9, RZ, R4, RZ ;  /* 0x00000004ff09723e */ /* 0x000fc600048070ff */
        /* <DEDUP_REMOVED lines=12> */
[----:B------:R-:W3:Y:S02]  /*22f20*/  LDL.LU R36, [R1+0x444] ;  /* 0x0004440001247983 */ /* 0x000ee40000300800 */
[----:B0-----:R-:W-:Y:S01]  /*22f30*/  F2FP.SATFINITE.E4M3.F32.PACK_AB_MERGE_C R7, RZ, R2, RZ ;  /* 0x00000002ff07723e */ /* 0x001fe200048070ff */
[----:B--2---:R-:W-:Y:S02]  /*22f40*/  FMUL R3, R35, UR15 ;  /* 0x0000000f23037c20 */ /* 0x004fe40008400000 */
        /* <DEDUP_REMOVED lines=15> */
[----:B------:R-:W-:Y:S02]  /*23040*/  F2FP.SATFINITE.E4M3.F32.PACK_AB_MERGE_C R5, RZ, R5, RZ ;  /* 0x00000005ff05723e */ /* 0x000fe400048070ff */
[----:B0-----:R-:W-:Y:S01]  /*23050*/  F2FP.SATFINITE.E4M3.F32.PACK_AB_MERGE_C R11, RZ, R4, RZ ;  /* 0x00000004ff0b723e */ /* 0x001fe200048070ff */
[----:B------:R0:W-:Y:S01]  /*23060*/  @!P6 STG.E.U8 desc[UR20][R28.64+0xe1], R7 ;  /* 0x0000e1071c00e986 */ /* 0x0001e2000c101114 */
[C---:B------:R-:W-:Y:S02]  /*23070*/  ISETP.LT.OR P6, PT, R0.reuse, 0xea, !P0 ;  /* 0x000000ea0000780c */ /* 0x040fe400047c1670 */
[----:B-1----:R-:W-:Y:S01]  /*23080*/  F2FP.SATFINITE.E4M3.F32.PACK_AB_MERGE_C R9, RZ, R3, RZ ;  /* 0x00000003ff09723e */ /* 0x002fe200048070ff */
[----:B------:R1:W-:Y:S01]  /*23090*/  @!P5 STG.E.U8 desc[UR20][R28.64+0xe0], R5 ;  /* 0x0000e0051c00d986 */ /* 0x0003e2000c101114 */
[----:B------:R-:W-:-:S03]  /*230a0*/  ISETP.LT.OR P5, PT, R0, 0xe9, !P0 ;  /* 0x000000e90000780c */ /* 0x000fc600047a1670 */
[----:B------:R-:W-:Y:S01]  /*230b0*/  @!P2 STG.E.U8 desc[UR20][R30.64+0xe9], R11 ;  /* 0x0000e90b1e00a986 */ /* 0x000fe2000c101114 */
[----:B------:R-:W-:Y:S01]  /*230c0*/  ISETP.LT.OR P2, PT, R0, 0xf2, !P1 ;  /* 0x000000f20000780c */ /* 0x000fe20004f41670 */
[----:B------:R-:W-:Y:S02]  /*230d0*/  FMUL R3, R42, UR15 ;  /* 0x0000000f2a037c20 */ /* 0x000fe40008400000 */
[----:B------:R3:W-:Y:S01]  /*230e0*/  @!P3 STG.E.U8 desc[UR20][R30.64+0xe8], R9 ;  /* 0x0000e8091e00b986 */ /* 0x0007e2000c101114 */
[----:B------:R-:W-:Y:S01]  /*230f0*/  ISETP.LT.OR P3, PT, R0, 0xf1, !P1 ;  /* 0x000000f10000780c */ /* 0x000fe20004f61670 */
[----:B------:R-:W-:Y:S01]  /*23100*/  FMUL R4, R39, UR15 ;  /* 0x0000000f27047c20 */ /* 0x000fe20008400000 */
[----:B------:R-:W-:Y:S01]  /*23110*/  F2FP.SATFINITE.E4M3.F32.PACK_AB_MERGE_C R13, RZ, R2, RZ ;  /* 0x00000002ff0d723e */ /* 0x000fe200048070ff */
[----:B------:R-:W-:Y:S01]  /*23120*/  FMUL R2, R41, UR15 ;  /* 0x0000000f29027c20 */ /* 0x000fe20008400000 */
[----:B------:R-:W-:Y:S02]  /*23130*/  F2FP.SATFINITE.E4M3.F32.PACK_AB_MERGE_C R3, RZ, R3, RZ ;  /* 0x00000003ff03723e */ /* 0x000fe400048070ff */
[----:B0-----:R-:W-:-:S02]  /*23140*/  F2FP.SATFINITE.E4M3.F32.PACK_AB_MERGE_C R7, RZ, R4, RZ ;  /* 0x00000004ff07723e */ /* 0x001fc400048070ff */
[----:B-1----:R-:W-:Y:S01]  /*23150*/  F2FP.SATFINITE.E4M3.F32.PACK_AB_MERGE_C R5, RZ, R2, RZ ;  /* 0x00000002ff05723e */ /* 0x002fe200048070ff */
[----:B------:R-:W-:Y:S01]  /*23160*/  @!P5 STG.E.U8 desc[UR20][R28.64+0xe8], R13 ;  /* 0x0000e80d1c00d986 */ /* 0x000fe2000c101114 */
[----:B------:R-:W-:-:S03]  /*23170*/  ISETP.LT.OR P5, PT, R0, 0xf1, !P0 ;  /* 0x000000f10000780c */ /* 0x000fc600047a1670 */
[----:B------:R-:W-:Y:S01]  /*23180*/  @!P6 STG.E.U8 desc[UR20][R28.64+0xe9], R3 ;  /* 0x0000e9031c00e986 */ /* 0x000fe2000c101114 */
[----:B------:R-:W-:-:S03]  /*23190*/  ISETP.LT.OR P6, PT, R0, 0xf2, !P0 ;  /* 0x000000f20000780c */ /* 0x000fc600047c1670 */
[----:B------:R0:W-:Y:S01]  /*231a0*/  @!P2 STG.E.U8 desc[UR20][R30.64+0xf1], R7 ;  /* 0x0000f1071e00a986 */ /* 0x0001e2000c101114 */
[C---:B------:R-:W-:Y:S02]  /*231b0*/  ISETP.LT.OR P2, PT, R0.reuse, 0xf9, !P1 ;  /* 0x000000f90000780c */ /* 0x040fe40004f41670 */
[C---:B------:R-:W-:Y:S01]  /*231c0*/  ISETP.LT.OR P1, PT, R0.reuse, 0xfa, !P1 ;  /* 0x000000fa0000780c */ /* 0x040fe20004f21670 */
[----:B------:R5:W-:Y:S01]  /*231d0*/  @!P3 STG.E.U8 desc[UR20][R30.64+0xf0], R5 ;  /* 0x0000f0051e00b986 */ /* 0x000be2000c101114 */
[C---:B------:R-:W-:Y:S02]  /*231e0*/  ISETP.LT.OR P3, PT, R0.reuse, 0xf9, !P0 ;  /* 0x000000f90000780c */ /* 0x040fe40004761670 */
[----:B------:R-:W-:Y:S01]  /*231f0*/  ISETP.LT.OR P0, PT, R0, 0xfa, !P0 ;  /* 0x000000fa0000780c */ /* 0x000fe20004701670 */
[----:B---3--:R-:W-:-:S05]  /*23200*/  FMUL R2, R38, UR15 ;  /* 0x0000000f26027c20 */ /* 0x008fca0008400000 */
[----:B------:R-:W-:-:S05]  /*23210*/  F2FP.SATFINITE.E4M3.F32.PACK_AB_MERGE_C R9, RZ, R2, RZ ;  /* 0x00000002ff09723e */ /* 0x000fca00048070ff */
[----:B------:R1:W-:Y:S01]  /*23220*/  @!P5 STG.E.U8 desc[UR20][R28.64+0xf0], R9 ;  /* 0x0000f0091c00d986 */ /* 0x0003e2000c101114 */
[----:B------:R-:W-:Y:S01]  /*23230*/  FMUL R0, R37, UR15 ;  /* 0x0000000f25007c20 */ /* 0x000fe20008400000 */
[----:B------:R-:W-:-:S04]  /*23240*/  FMUL R2, R36, UR15 ;  /* 0x0000000f24027c20 */ /* 0x000fc80008400000 */
[----:B0-----:R-:W-:Y:S01]  /*23250*/  F2FP.SATFINITE.E4M3.F32.PACK_AB_MERGE_C R7, RZ, R0, RZ ;  /* 0x00000000ff07723e */ /* 0x001fe200048070ff */
[----:B--2---:R-:W-:Y:S01]  /*23260*/  FMUL R3, R35, UR15 ;  /* 0x0000000f23037c20 */ /* 0x004fe20008400000 */
[----:B------:R-:W-:-:S04]  /*23270*/  F2FP.SATFINITE.E4M3.F32.PACK_AB_MERGE_C R11, RZ, R2, RZ ;  /* 0x00000002ff0b723e */ /* 0x000fc800048070ff */
[----:B------:R-:W-:Y:S01]  /*23280*/  F2FP.SATFINITE.E4M3.F32.PACK_AB_MERGE_C R3, RZ, R3, RZ ;  /* 0x00000003ff03723e */ /* 0x000fe200048070ff */
[----:B------:R1:W-:Y:S04]  /*23290*/  @!P6 STG.E.U8 desc[UR20][R28.64+0xf1], R7 ;  /* 0x0000f1071c00e986 */ /* 0x0003e8000c101114 */
[----:B------:R1:W-:Y:S04]  /*232a0*/  @!P2 STG.E.U8 desc[UR20][R30.64+0xf8], R11 ;  /* 0x0000f80b1e00a986 */ /* 0x0003e8000c101114 */
[----:B------:R1:W-:Y:S01]  /*232b0*/  @!P1 STG.E.U8 desc[UR20][R30.64+0xf9], R3 ;  /* 0x0000f9031e009986 */ /* 0x0003e2000c101114 */
[----:B----4-:R-:W-:Y:S01]  /*232c0*/  FMUL R4, R33, UR15 ;  /* 0x0000000f21047c20 */ /* 0x010fe20008400000 */
[----:B-----5:R-:W-:-:S04]  /*232d0*/  FMUL R5, R32, UR15 ;  /* 0x0000000f20057c20 */ /* 0x020fc80008400000 */
[----:B------:R-:W-:Y:S02]  /*232e0*/  F2FP.SATFINITE.E4M3.F32.PACK_AB_MERGE_C R13, RZ, R4, RZ ;  /* 0x00000004ff0d723e */ /* 0x000fe400048070ff */
[----:B------:R-:W-:-:S03]  /*232f0*/  F2FP.SATFINITE.E4M3.F32.PACK_AB_MERGE_C R5, RZ, R5, RZ ;  /* 0x00000005ff05723e */ /* 0x000fc600048070ff */
[----:B------:R1:W-:Y:S04]  /*23300*/  @!P3 STG.E.U8 desc[UR20][R28.64+0xf8], R13 ;  /* 0x0000f80d1c00b986 */ /* 0x0003e8000c101114 */
[----:B------:R1:W-:Y:S02]  /*23310*/  @!P0 STG.E.U8 desc[UR20][R28.64+0xf9], R5 ;  /* 0x0000f9051c008986 */ /* 0x0003e4000c101114 */
.L_x_545:
[----:B------:R-:W-:Y:S05]  /*23320*/  BSYNC B0 ;  /* 0x0000000000007941 */ /* 0x000fea0003800000 */
.L_x_31:
[----:B-12---:R-:W2:Y:S04]  /*23330*/  LDL.LU R3, [R1+0x454] ;  /* 0x0004540001037983 */ /* 0x006ea80000300800 */
[----:B------:R-:W2:Y:S01]  /*23340*/  LDL.LU R2, [R1+0x458] ;  /* 0x0004580001027983 */ /* 0x000ea20000300800 */
[----:B------:R-:W-:Y:S01]  /*23350*/  ULDC UR6, c[0x0][0xc] ;  /* 0x0000030000067ab9 */ /* 0x000fe20000000800 */
[----:B------:R-:W-:Y:S01]  /*23360*/  ULDC UR7, c[0x0][0x10] ;  /* 0x0000040000077ab9 */ /* 0x000fe20000000800 */
[----:B---34-:R-:W2:Y:S01]  /*23370*/  LDC R5, c[0x0][0x14] ;  /* 0x00000500ff057b82 */ /* 0x018ea20000000800 */
[----:B------:R-:W-:Y:S01]  /*23380*/  UIMAD.WIDE.U32 UR6, UR6, UR7, URZ ;  /* 0x00000007060672a5 */ /* 0x000fe2000f8e003f */
[----:B-----5:R-:W-:Y:S01]  /*23390*/  PRMT R0, RZ, 0x7610, R0 ;  /* 0x00007610ff007816 */ /* 0x020fe20000000000 */
[----:B------:R-:W-:-:S04]  /*233a0*/  UMOV UR10, 0xffffffff ;  /* 0xffffffff000a7882 */ /* 0x000fc80000000000 */
[----:B--2---:R-:W-:-:S04]  /*233b0*/  IMAD.WIDE.U32 R2, R5, UR6, R2 ;  /* 0x0000000605027c25 */ /* 0x004fc8000f8e0002 */
[----:B------:R-:W-:Y:S01]  /*233c0*/  IMAD R5, R5, UR7, RZ ;  /* 0x0000000705057c24 */ /* 0x000fe2000f8e02ff */
[----:B------:R-:W-:Y:S01]  /*233d0*/  ULDC.64 UR6, c[0x0][0x650] ;  /* 0x0001940000067ab9 */ /* 0x000fe20000000a00 */
[----:B------:R-:W-:Y:S01]  /*233e0*/  IMAD.MOV.U32 R11, RZ, RZ, R2 ;  /* 0x000000ffff0b7224 */ /* 0x000fe200078e0002 */
[----:B------:R-:W-:Y:S01]  /*233f0*/  ISETP.GE.U32.AND P0, PT, R2, UR6, PT ;  /* 0x0000000602007c0c */ /* 0x000fe2000bf06070 */
[----:B------:R-:W-:Y:S02]  /*23400*/  IMAD.IADD R13, R3, 0x1, R5 ;  /* 0x00000001030d7824 */ /* 0x000fe400078e0205 */
[----:B------:R-:W-:-:S03]  /*23410*/  IMAD.MOV.U32 R2, RZ, RZ, -0x1 ;  /* 0xffffffffff027424 */ /* 0x000fc600078e00ff */
[----:B------:R1:W-:Y:S01]  /*23420*/  STL [R1+0x454], R13 ;  /* 0x0004540d01007387 */ /* 0x0003e20000100800 */
[----:B------:R-:W-:-:S03]  /*23430*/  ISETP.GE.U32.AND.EX P0, PT, R13, UR7, PT, P0 ;  /* 0x000000070d007c0c */ /* 0x000fc6000bf06100 */
[----:B------:R1:W-:Y:S04]  /*23440*/  STL [R1+0x458], R11 ;  /* 0x0004580b01007387 */ /* 0x0003e80000100800 */
[----:B------:R1:W-:Y:S06]  /*23450*/  STL [R1+0x45c], R2 ;  /* 0x00045c0201007387 */ /* 0x0003ec0000100800 */
[----:B------:R-:W-:Y:S05]  /*23460*/  @P0 BRA `(.L_x_546) ;  /* 0x0000000400740947 */ /* 0x000fea0003800000 */
[----:B------:R-:W2:Y:S01]  /*23470*/  S2R R8, SR_CTAID.X ;  /* 0x0000000000087919 */ /* 0x000ea20000002500 */
[----:B------:R-:W-:Y:S01]  /*23480*/  ULDC.64 UR18, c[0x0][0x628] ;  /* 0x00018a0000127ab9 */ /* 0x000fe20000000a00 */
[----:B------:R-:W3:Y:S01]  /*23490*/  LDC R9, c[0x0][0x144] ;  /* 0x00005100ff097b82 */ /* 0x000ee20000000800 */
[----:B------:R-:W-:Y:S01]  /*234a0*/  ULDC UR6, c[0x0][0x150] ;  /* 0x0000540000067ab9 */ /* 0x000fe20000000800 */
[----:B------:R-:W4:Y:S01]  /*234b0*/  S2R R12, SR_CTAID.Y ;  /* 0x00000000000c7919 */ /* 0x000f220000002600 */
[----:B------:R-:W-:Y:S01]  /*234c0*/  ISETP.NE.U32.AND P0, PT, RZ, UR18, PT ;  /* 0x00000012ff007c0c */ /* 0x000fe2000bf05070 */
[----:B------:R-:W-:Y:S01]  /*234d0*/  ULDC UR14, c[0x0][0x630] ;  /* 0x00018c00000e7ab9 */ /* 0x000fe20000000800 */
[----:B------:R-:W-:Y:S02]  /*234e0*/  R2UR UR16, R11 ;  /* 0x000000000b1072ca */ /* 0x000fe400000e0000 */
[----:B------:R-:W-:Y:S01]  /*234f0*/  ISETP.NE.AND.EX P0, PT, RZ, UR19, PT, P0 ;  /* 0x00000013ff007c0c */ /* 0x000fe2000bf05300 */
[----:B0-----:R-:W0:Y:S01]  /*23500*/  LDC.64 R6, c[0x0][0x620] ;  /* 0x00018800ff067b82 */ /* 0x001e220000000a00 */
[----:B------:R-:W-:-:S02]  /*23510*/  R2UR UR17, R13 ;  /* 0x000000000d1172ca */ /* 0x000fc400000e0000 */
[----:B--2---:R-:W-:-:S05]  /*23520*/  I2FP.F32.U32 R0, R8 ;  /* 0x0000000800007245 */ /* 0x004fca0000201000 */
[----:B------:R-:W-:-:S06]  /*23530*/  FMUL R0, R0, UR6 ;  /* 0x0000000600007c20 */ /* 0x000fcc0008400000 */
[----:B------:R-:W2:Y:S01]  /*23540*/  F2I.U32.TRUNC.NTZ R0, R0 ;  /* 0x0000000000007305 */ /* 0x000ea2000020f000 */
[----:B----4-:R-:W-:Y:S05]  /*23550*/  @!P0 BRA `(.L_x_547) ;  /* 0x0000000000308947 */ /* 0x010fea0003800000 */
        /* <DEDUP_REMOVED lines=12> */
.L_x_547:
[----:B------:R-:W-:Y:S01]  /*23620*/  USHF.R.U64 UR10, UR16, UR14, UR17 ;  /* 0x0000000e100a7299 */ /* 0x000fe20008001211 */
[----:B------:R-:W4:Y:S01]  /*23630*/  LDC.64 R20, c[0x0][0x640] ;  /* 0x00019000ff147b82 */ /* 0x000f220000000a00 */
[----:B------:R-:W-:Y:S01]  /*23640*/  USHF.R.U32.HI UR6, URZ, UR14, UR17 ;  /* 0x0000000e3f067299 */ /* 0x000fe20008011611 */
[----:B--2---:R-:W-:Y:S02]  /*23650*/  IMAD.MOV R10, RZ, RZ, -R0 ;  /* 0x000000ffff0a7224 */ /* 0x004fe400078e0a00 */
[----:B-1----:R-:W-:Y:S01]  /*23660*/  IMAD.MOV.U32 R2, RZ, RZ, R11 ;  /* 0x000000ffff027224 */ /* 0x002fe200078e000b */
[----:B------:R-:W-:Y:S01]  /*23670*/  IADD3 R5, P0, RZ, -UR10, RZ ;  /* 0x8000000aff057c10 */ /* 0x000fe2000ff1e0ff */
[----:B---3--:R-:W-:Y:S02]  /*23680*/  IMAD R17, R9, R10, R8 ;  /* 0x0000000a09117224 */ /* 0x008fe400078e0208 */
[----:B------:R-:W1:Y:S02]  /*23690*/  LDC R4, c[0x0][0x618] ;  /* 0x00018600ff047b82 */ /* 0x000e640000000800 */
[----:B------:R-:W-:Y:S01]  /*236a0*/  IMAD.X R3, RZ, RZ, ~UR6, P0 ;  /* 0x80000006ff037e24 */ /* 0x000fe200080e06ff */
[----:B------:R-:W-:-:S03]  /*236b0*/  ULDC UR6, c[0x0][0x154] ;  /* 0x0000550000067ab9 */ /* 0x000fc60000000800 */
[-C--:B0-----:R-:W-:Y:S02]  /*236c0*/  IMAD R0, R3, R6.reuse, RZ ;  /* 0x0000000603007224 */ /* 0x081fe400078e02ff */
[----:B------:R-:W0:Y:S01]  /*236d0*/  LDC R14, c[0x0][0x608] ;  /* 0x00018200ff0e7b82 */ /* 0x000e220000000800 */
[----:B------:R-:W-:Y:S02]  /*236e0*/  IMAD.MOV.U32 R3, RZ, RZ, R13 ;  /* 0x000000ffff037224 */ /* 0x000fe400078e000d */
[----:B------:R-:W-:-:S05]  /*236f0*/  IMAD.WIDE.U32 R2, R5, R6, R2 ;  /* 0x0000000605027225 */ /* 0x000fca00078e0002 */
[----:B------:R-:W2:Y:S01]  /*23700*/  LDC R18, c[0x0][0x658] ;  /* 0x00019600ff127b82 */ /* 0x000ea20000000800 */
[----:B------:R-:W-:Y:S01]  /*23710*/  IMAD R5, R5, R7, R0 ;  /* 0x0000000705057224 */ /* 0x000fe200078e0200 */
[----:B------:R-:W-:Y:S01]  /*23720*/  I2FP.F32.U32 R0, R12 ;  /* 0x0000000c00007245 */ /* 0x000fe20000201000 */
[----:B------:R-:W-:Y:S01]  /*23730*/  IMAD.MOV.U32 R7, RZ, RZ, 0x1 ;  /* 0x00000001ff077424 */ /* 0x000fe200078e00ff */
[----:B----4-:R-:W-:Y:S01]  /*23740*/  ISETP.NE.U32.AND P0, PT, R20, RZ, PT ;  /* 0x000000ff1400720c */ /* 0x010fe20003f05070 */
[----:B------:R-:W-:Y:S02]  /*23750*/  IMAD.IADD R3, R3, 0x1, R5 ;  /* 0x0000000103037824 */ /* 0x000fe400078e0205 */
[----:B------:R-:W-:Y:S01]  /*23760*/  FMUL R0, R0, UR6 ;  /* 0x0000000600007c20 */ /* 0x000fe20008400000 */
[----:B------:R-:W3:Y:S01]  /*23770*/  LDC R15, c[0x0][0x148] ;  /* 0x00005200ff0f7b82 */ /* 0x000ee20000000800 */
[----:B------:R-:W-:Y:S01]  /*23780*/  ISETP.NE.AND.EX P0, PT, R21, RZ, PT, P0 ;  /* 0x000000ff1500720c */ /* 0x000fe20003f05300 */
[----:B------:R-:W-:Y:S01]  /*23790*/  IMAD.MOV.U32 R5, RZ, RZ, -0x1 ;  /* 0xffffffffff057424 */ /* 0x000fe200078e00ff */
[-CC-:B-1----:R-:W-:Y:S01]  /*237a0*/  SHF.R.U64 R10, R2, R4.reuse, R3.reuse ;  /* 0x00000004020a7219 */ /* 0x182fe20000001203 */
[----:B------:R1:W4:Y:S01]  /*237b0*/  F2I.U32.TRUNC.NTZ R13, R0 ;  /* 0x00000000000d7305 */ /* 0x000322000020f000 */
[----:B------:R-:W-:-:S03]  /*237c0*/  SHF.R.U32.HI R3, RZ, R4, R3 ;  /* 0x00000004ff037219 */ /* 0x000fc60000011603 */
[----:B------:R-:W1:Y:S01]  /*237d0*/  LDC R16, c[0x0][0x600] ;  /* 0x00018000ff107b82 */ /* 0x000e620000000800 */
[-CC-:B0-----:R-:W-:Y:S02]  /*237e0*/  SHF.R.U64 R8, R10, R14.reuse, R3.reuse ;  /* 0x0000000e0a087219 */ /* 0x181fe40000001203 */
[----:B------:R-:W-:-:S05]  /*237f0*/  SHF.R.U32.HI R3, RZ, R14, R3 ;  /* 0x0000000eff037219 */ /* 0x000fca0000011603 */
[----:B------:R-:W0:Y:S01]  /*23800*/  LDC R22, c[0x0][0x648] ;  /* 0x00019200ff167b82 */ /* 0x000e220000000800 */
[-CC-:B--2---:R-:W-:Y:S02]  /*23810*/  SHF.R.U64 R11, R8, R18.reuse, R3.reuse ;  /* 0x00000012080b7219 */ /* 0x184fe40000001203 */
[-C--:B------:R-:W-:Y:S02]  /*23820*/  SHF.L.U32 R5, R5, R18.reuse, RZ ;  /* 0x0000001205057219 */ /* 0x080fe400000006ff */
[-C--:B------:R-:W-:Y:S01]  /*23830*/  SHF.R.U32.HI R3, RZ, R18.reuse, R3 ;  /* 0x00000012ff037219 */ /* 0x080fe20000011603 */
[----:B------:R-:W-:Y:S01]  /*23840*/  IMAD.MOV.U32 R2, RZ, RZ, R11 ;  /* 0x000000ffff027224 */ /* 0x000fe200078e000b */
[----:B------:R-:W-:Y:S01]  /*23850*/  SHF.L.U32 R40, R7, R18, RZ ;  /* 0x0000001207287219 */ /* 0x000fe200000006ff */
[----:B------:R-:W2:Y:S01]  /*23860*/  LDC R23, c[0x0][0x638] ;  /* 0x00018e00ff177b82 */ /* 0x000ea20000000800 */
[----:B------:R-:W-:-:S07]  /*23870*/  LOP3.LUT R19, RZ, R5, RZ, 0x33, !PT ;  /* 0x00000005ff137212 */ /* 0x000fce00078e33ff */
[----:B------:R-:W0:Y:S01]  /*23880*/  LDC R24, c[0x0][0x610] ;  /* 0x00018400ff187b82 */ /* 0x000e220000000800 */
[----:B----4-:R-:W-:Y:S05]  /*23890*/  @!P0 BRA `(.L_x_548) ;  /* 0x0000000000288947 */ /* 0x010fea0003800000 */
[----:B-1----:R-:W1:Y:S02]  /*238a0*/  LDC R0, c[0x0][0x64c] ;  /* 0x00019300ff007b82 */ /* 0x002e640000000800 */
[----:B-1----:R-:W-:-:S05]  /*238b0*/  IADD3 R7, P0, R11, R0, RZ ;  /* 0x000000000b077210 */ /* 0x002fca0007f1e0ff */
        /* <DEDUP_REMOVED lines=8> */
.L_x_548:
[----:B01----:R-:W-:Y:S01]  /*23940*/  SHF.R.U64 R0, R2, R22, R3 ;  /* 0x0000001602007219 */ /* 0x003fe20000001203 */
[----:B------:R-:W-:Y:S01]  /*23950*/  VIADD R5, R16, 0xffffffff ;  /* 0xffffffff10057836 */ /* 0x000fe20000000000 */
[----:B------:R-:W-:Y:S01]  /*23960*/  LOP3.LUT R3, R8, R19, RZ, 0xc0, !PT ;  /* 0x0000001308037212 */ /* 0x000fe200078ec0ff */
[----:B------:R-:W-:Y:S02]  /*23970*/  IMAD.MOV R13, RZ, RZ, -R13 ;  /* 0x000000ffff0d7224 */ /* 0x000fe400078e0a0d */
[----:B------:R-:W-:Y:S02]  /*23980*/  IMAD.MOV R2, RZ, RZ, -R0 ;  /* 0x000000ffff027224 */ /* 0x000fe400078e0a00 */
[----:B------:R-:W-:Y:S01]  /*23990*/  IMAD R40, R40, R0, R3 ;  /* 0x0000000028287224 */ /* 0x000fe200078e0203 */
[----:B------:R-:W-:Y:S01]  /*239a0*/  LOP3.LUT R3, R10, R5, RZ, 0xc0, !PT ;  /* 0x000000050a037212 */ /* 0x000fe200078ec0ff */
[----:B---3--:R-:W-:Y:S02]  /*239b0*/  @P4 IMAD R17, R15, R13, R12 ;  /* 0x0000000d0f114224 */ /* 0x008fe400078e020c */
[----:B--2---:R-:W-:-:S02]  /*239c0*/  IMAD R0, R2, R23, R11 ;  /* 0x0000001702007224 */ /* 0x004fc400078e020b */
[----:B------:R-:W-:Y:S02]  /*239d0*/  IMAD.MOV.U32 R2, RZ, RZ, 0x1 ;  /* 0x00000001ff027424 */ /* 0x000fe400078e00ff */
[----:B------:R-:W-:Y:S02]  /*239e0*/  IMAD R40, R40, R24, R17 ;  /* 0x0000001828287224 */ /* 0x000fe400078e0211 */
[----:B------:R-:W-:Y:S01]  /*239f0*/  IMAD R3, R0, R16, R3 ;  /* 0x0000001000037224 */ /* 0x000fe200078e0203 */
[----:B------:R-:W-:-:S04]  /*23a00*/  PRMT R0, R2, 0x7610, R0 ;  /* 0x0000761002007816 */ /* 0x000fc80000000000 */
[----:B------:R-:W-:Y:S02]  /*23a10*/  SEL R2, R3, R40, !P4 ;  /* 0x0000002803027207 */ /* 0x000fe40006000000 */
[----:B------:R-:W-:-:S03]  /*23a20*/  SEL R40, R40, R3, !P4 ;  /* 0x0000000328287207 */ /* 0x000fc60006000000 */
[----:B------:R2:W-:Y:S04]  /*23a30*/  STL [R1+0x45c], R2 ;  /* 0x00045c0201007387 */ /* 0x0005e80000100800 */
.L_x_546:
[----:B------:R3:W-:Y:S01]  /*23a40*/  STL [R1+0x460], R40 ;  /* 0x0004602801007387 */ /* 0x0007e20000100800 */
[----:B------:R-:W-:-:S13]  /*23a50*/  LOP3.LUT P0, RZ, R0, 0xff, RZ, 0xc0, !PT ;  /* 0x000000ff00ff7812 */ /* 0x000fda000780c0ff */
[----:B---3--:R-:W-:Y:S05]  /*23a60*/  @P0 BRA `(.L_x_549) ;  /* 0xfffffdd400880947 */ /* 0x008fea000383ffff */
[----:B------:R-:W-:Y:S05]  /*23a70*/  EXIT ;  /* 0x000000000000794d */ /* 0x000fea0003800000 */
.L_x_3:
[----:B------:R-:W2:Y:S01]  /*23a80*/  LDL R18, [R1+0x458] ;  /* 0x0004580001127983 */ /* 0x000ea20000100800 */
[----:B------:R-:W-:-:S03]  /*23a90*/  ULDC.64 UR4, c[0x0][0x650] ;  /* 0x0001940000047ab9 */ /* 0x000fc60000000a00 */
[----:B------:R-:W3:Y:S01]  /*23aa0*/  LDL R19, [R1+0x454] ;  /* 0x0004540001137983 */ /* 0x000ee20000100800 */
[----:B------:R-:W-:Y:S01]  /*23ab0*/  PRMT R0, RZ, 0x7610, R0 ;  /* 0x00007610ff007816 */ /* 0x000fe20000000000 */
[----:B------:R-:W-:Y:S02]  /*23ac0*/  IMAD.MOV.U32 R5, RZ, RZ, -0x1 ;  /* 0xffffffffff057424 */ /* 0x000fe400078e00ff */
[----:B------:R-:W-:Y:S02]  /*23ad0*/  IMAD.MOV.U32 R4, RZ, RZ, -0x1 ;  /* 0xffffffffff047424 */ /* 0x000fe400078e00ff */
[----:B------:R-:W-:Y:S01]  /*23ae0*/  IMAD.MOV.U32 R10, RZ, RZ, -0x1 ;  /* 0xffffffffff0a7424 */ /* 0x000fe200078e00ff */
[----:B--2---:R-:W-:-:S04]  /*23af0*/  ISETP.GE.U32.AND P0, PT, R18, UR4, PT ;  /* 0x0000000412007c0c */ /* 0x004fc8000bf06070 */
[----:B---3--:R-:W-:-:S13]  /*23b00*/  ISETP.GE.U32.AND.EX P0, PT, R19, UR5, PT, P0 ;  /* 0x0000000513007c0c */ /* 0x008fda000bf06100 */
[----:B------:R-:W-:Y:S05]  /*23b10*/  @P0 BRA `(.L_x_550) ;  /* 0x0000000400600947 */ /* 0x000fea0003800000 */
[----:B------:R-:W0:Y:S01]  /*23b20*/  LDC.64 R12, c[0x0][0x628] ;  /* 0x00018a00ff0c7b82 */ /* 0x000e220000000a00 */
[----:B------:R-:W-:Y:S02]  /*23b30*/  IMAD.MOV.U32 R8, RZ, RZ, R18 ;  /* 0x000000ffff087224 */ /* 0x000fe400078e0012 */
[----:B------:R-:W-:-:S05]  /*23b40*/  IMAD.MOV.U32 R9, RZ, RZ, R19 ;  /* 0x000000ffff097224 */ /* 0x000fca00078e0013 */
[----:B------:R-:W1:Y:S08]  /*23b50*/  LDC R14, c[0x0][0x630] ;  /* 0x00018c00ff0e7b82 */ /* 0x000e700000000800 */
[----:B------:R-:W2:Y:S01]  /*23b60*/  LDC.64 R16, c[0x0][0x620] ;  /* 0x00018800ff107b82 */ /* 0x000ea20000000a00 */
[----:B0-----:R-:W-:-:S04]  /*23b70*/  ISETP.NE.U32.AND P0, PT, R12, RZ, PT ;  /* 0x000000ff0c00720c */ /* 0x001fc80003f05070 */
[----:B------:R-:W-:-:S13]  /*23b80*/  ISETP.NE.AND.EX P0, PT, R13, RZ, PT, P0 ;  /* 0x000000ff0d00720c */ /* 0x000fda0003f05300 */
[----:B-12---:R-:W-:Y:S05]  /*23b90*/  @!P0 BRA `(.L_x_551) ;  /* 0x0000000000288947 */ /* 0x006fea0003800000 */
[----:B------:R-:W0:Y:S02]  /*23ba0*/  LDC R0, c[0x0][0x634] ;  /* 0x00018d00ff007b82 */ /* 0x000e240000000800 */
[----:B0-----:R-:W-:-:S05]  /*23bb0*/  IADD3 R9, P0, R18, R0, RZ ;  /* 0x0000000012097210 */ /* 0x001fca0007f1e0ff */
        /* <DEDUP_REMOVED lines=8> */
.L_x_551:
[-CC-:B------:R-:W-:Y:S01]  /*23c40*/  SHF.R.U64 R10, R8, R14.reuse, R9.reuse ;  /* 0x0000000e080a7219 */ /* 0x180fe20000001209 */
[----:B------:R-:W0:Y:S01]  /*23c50*/  LDC R6, c[0x0][0x618] ;  /* 0x00018600ff067b82 */ /* 0x000e220000000800 */
[----:B------:R-:W-:Y:S01]  /*23c60*/  SHF.R.U32.HI R0, RZ, R14, R9 ;  /* 0x0000000eff007219 */ /* 0x000fe20000011609 */
[----:B------:R-:W-:Y:S01]  /*23c70*/  ULDC UR4, c[0x0][0x150] ;  /* 0x0000540000047ab9 */ /* 0x000fe20000000800 */
[----:B------:R-:W-:Y:S01]  /*23c80*/  IADD3 R3, P0, RZ, -R10, RZ ;  /* 0x8000000aff037210 */ /* 0x000fe20007f1e0ff */
[----:B------:R-:W-:Y:S01]  /*23c90*/  IMAD.MOV.U32 R4, RZ, RZ, R18 ;  /* 0x000000ffff047224 */ /* 0x000fe200078e0012 */
[----:B------:R-:W-:Y:S01]  /*23ca0*/  I2FP.F32.U32 R8, R2 ;  /* 0x0000000200087245 */ /* 0x000fe20000201000 */
[----:B------:R-:W-:Y:S02]  /*23cb0*/  IMAD.MOV.U32 R5, RZ, RZ, R19 ;  /* 0x000000ffff057224 */ /* 0x000fe400078e0013 */
[----:B------:R-:W1:Y:S01]  /*23cc0*/  LDC.64 R20, c[0x0][0x640] ;  /* 0x00019000ff147b82 */ /* 0x000e620000000a00 */
[----:B------:R-:W-:-:S02]  /*23cd0*/  IMAD.X R7, RZ, RZ, ~R0, P0 ;  /* 0x000000ffff077224 */ /* 0x000fc400000e0e00 */
[----:B------:R-:W-:Y:S01]  /*23ce0*/  FMUL R9, R8, UR4 ;  /* 0x0000000408097c20 */ /* 0x000fe20008400000 */
[----:B------:R-:W-:Y:S01]  /*23cf0*/  IMAD.WIDE.U32 R4, R3, R16, R4 ;  /* 0x0000001003047225 */ /* 0x000fe200078e0004 */
[----:B------:R-:W-:-:S03]  /*23d00*/  ULDC UR4, c[0x0][0x154] ;  /* 0x0000550000047ab9 */ /* 0x000fc60000000800 */
[----:B------:R-:W-:Y:S01]  /*23d10*/  IMAD R0, R7, R16, RZ ;  /* 0x0000001007007224 */ /* 0x000fe200078e02ff */
[----:B------:R-:W2:Y:S01]  /*23d20*/  LDC R13, c[0x0][0x144] ;  /* 0x00005100ff0d7b82 */ /* 0x000ea20000000800 */
[----:B------:R-:W3:Y:S02]  /*23d30*/  F2I.U32.TRUNC.NTZ R9, R9 ;  /* 0x0000000900097305 */ /* 0x000ee4000020f000 */
[----:B------:R-:W-:-:S04]  /*23d40*/  IMAD R3, R3, R17, R0 ;  /* 0x0000001103037224 */ /* 0x000fc800078e0200 */
[----:B------:R-:W-:Y:S01]  /*23d50*/  IMAD.IADD R3, R5, 0x1, R3 ;  /* 0x0000000105037824 */ /* 0x000fe200078e0203 */
[----:B------:R-:W4:Y:S04]  /*23d60*/  LDC R12, c[0x0][0x608] ;  /* 0x00018200ff0c7b82 */ /* 0x000f280000000800 */
[-C--:B0-----:R-:W-:Y:S02]  /*23d70*/  SHF.R.U64 R8, R4, R6.reuse, R3 ;  /* 0x0000000604087219 */ /* 0x081fe40000001203 */
[----:B------:R-:W-:Y:S02]  /*23d80*/  I2FP.F32.U32 R4, R11 ;  /* 0x0000000b00047245 */ /* 0x000fe40000201000 */
[----:B------:R-:W0:Y:S01]  /*23d90*/  LDC R7, c[0x0][0x658] ;  /* 0x00019600ff077b82 */ /* 0x000e220000000800 */
[----:B-1----:R-:W-:Y:S01]  /*23da0*/  ISETP.NE.U32.AND P0, PT, R20, RZ, PT ;  /* 0x000000ff1400720c */ /* 0x002fe20003f05070 */
[----:B---3--:R-:W-:Y:S01]  /*23db0*/  IMAD.MOV R0, RZ, RZ, -R9 ;  /* 0x000000ffff007224 */ /* 0x008fe200078e0a09 */
[----:B------:R-:W-:Y:S01]  /*23dc0*/  SHF.R.U32.HI R3, RZ, R6, R3 ;  /* 0x00000006ff037219 */ /* 0x000fe20000011603 */
[----:B------:R-:W-:Y:S01]  /*23dd0*/  FMUL R4, R4, UR4 ;  /* 0x0000000404047c20 */ /* 0x000fe20008400000 */
[----:B------:R-:W-:Y:S01]  /*23de0*/  ISETP.NE.AND.EX P0, PT, R21, RZ, PT, P0 ;  /* 0x000000ff1500720c */ /* 0x000fe20003f05300 */
[----:B------:R-:W-:-:S02]  /*23df0*/  IMAD.MOV.U32 R6, RZ, RZ, -0x1 ;  /* 0xffffffffff067424 */ /* 0x000fc400078e00ff */
[----:B------:R-:W1:Y:S01]  /*23e00*/  LDC R14, c[0x0][0x148] ;  /* 0x00005200ff0e7b82 */ /* 0x000e620000000800 */
[----:B--2---:R-:W-:Y:S02]  /*23e10*/  IMAD R18, R13, R0, R2 ;  /* 0x000000000d127224 */ /* 0x004fe400078e0202 */
[----:B------:R-:W-:-:S05]  /*23e20*/  IMAD.MOV.U32 R2, RZ, RZ, 0x1 ;  /* 0x00000001ff027424 */ /* 0x000fca00078e00ff */
[----:B------:R-:W2:Y:S01]  /*23e30*/  LDC R16, c[0x0][0x600] ;  /* 0x00018000ff107b82 */ /* 0x000ea20000000800 */
[-CC-:B----4-:R-:W-:Y:S02]  /*23e40*/  SHF.R.U64 R13, R8, R12.reuse, R3.reuse ;  /* 0x0000000c080d7219 */ /* 0x190fe40000001203 */
[----:B------:R-:W-:Y:S02]  /*23e50*/  SHF.R.U32.HI R0, RZ, R12, R3 ;  /* 0x0000000cff007219 */ /* 0x000fe40000011603 */
[----:B------:R3:W4:Y:S03]  /*23e60*/  F2I.U32.TRUNC.NTZ R12, R4 ;  /* 0x00000004000c7305 */ /* 0x000726000020f000 */
[----:B------:R-:W1:Y:S01]  /*23e70*/  LDC R17, c[0x0][0x648] ;  /* 0x00019200ff117b82 */ /* 0x000e620000000800 */
[-C--:B0-----:R-:W-:Y:S02]  /*23e80*/  SHF.R.U64 R15, R13, R7.reuse, R0 ;  /* 0x000000070d0f7219 */ /* 0x081fe40000001200 */
[----:B------:R-:W-:-:S02]  /*23e90*/  SHF.L.U32 R6, R6, R7, RZ ;  /* 0x0000000706067219 */ /* 0x000fc400000006ff */
[-C--:B------:R-:W-:Y:S01]  /*23ea0*/  SHF.L.U32 R22, R2, R7.reuse, RZ ;  /* 0x0000000702167219 */ /* 0x080fe200000006ff */
[----:B------:R-:W-:Y:S01]  /*23eb0*/  IMAD.MOV.U32 R2, RZ, RZ, R15 ;  /* 0x000000ffff027224 */ /* 0x000fe200078e000f */
[----:B------:R-:W-:Y:S01]  /*23ec0*/  SHF.R.U32.HI R3, RZ, R7, R0 ;  /* 0x00000007ff037219 */ /* 0x000fe20000011600 */
[----:B------:R-:W0:Y:S01]  /*23ed0*/  LDC R19, c[0x0][0x638] ;  /* 0x00018e00ff137b82 */ /* 0x000e220000000800 */
[----:B------:R-:W-:-:S07]  /*23ee0*/  LOP3.LUT R24, RZ, R6, RZ, 0x33, !PT ;  /* 0x00000006ff187212 */ /* 0x000fce00078e33ff */
        /* <DEDUP_REMOVED lines=12> */
.L_x_552:
[----:B-1----:R-:W-:Y:S01]  /*23fb0*/  SHF.R.U64 R3, R2, R17, R3 ;  /* 0x0000001102037219 */ /* 0x002fe20000001203 */
[----:B--2---:R-:W-:Y:S01]  /*23fc0*/  VIADD R7, R16, 0xffffffff ;  /* 0xffffffff10077836 */ /* 0x004fe20000000000 */
[----:B------:R-:W-:Y:S01]  /*23fd0*/  LOP3.LUT R0, R13, R24, RZ, 0xc0, !PT ;  /* 0x000000180d007212 */ /* 0x000fe200078ec0ff */
[----:B------:R-:W-:Y:S02]  /*23fe0*/  IMAD.MOV R12, RZ, RZ, -R12 ;  /* 0x000000ffff0c7224 */ /* 0x000fe400078e0a0c */
[----:B------:R-:W-:Y:S02]  /*23ff0*/  IMAD.MOV R2, RZ, RZ, -R3 ;  /* 0x000000ffff027224 */ /* 0x000fe400078e0a03 */
[----:B------:R-:W-:Y:S01]  /*24000*/  IMAD R5, R22, R3, R0 ;  /* 0x0000000316057224 */ /* 0x000fe200078e0200 */
[----:B------:R-:W-:Y:S01]  /*24010*/  LOP3.LUT R3, R8, R7, RZ, 0xc0, !PT ;  /* 0x0000000708037212 */ /* 0x000fe200078ec0ff */
[----:B------:R-:W-:Y:S02]  /*24020*/  @P4 IMAD R18, R14, R12, R11 ;  /* 0x0000000c0e124224 */ /* 0x000fe400078e020b */
[----:B0-----:R-:W-:-:S02]  /*24030*/  IMAD R0, R2, R19, R15 ;  /* 0x0000001302007224 */ /* 0x001fc400078e020f */
[----:B------:R-:W-:Y:S02]  /*24040*/  IMAD.MOV.U32 R4, RZ, RZ, 0x1 ;  /* 0x00000001ff047424 */ /* 0x000fe400078e00ff */
[----:B------:R-:W-:Y:S02]  /*24050*/  IMAD R5, R5, R23, R18 ;  /* 0x0000001705057224 */ /* 0x000fe400078e0212 */
[----:B------:R-:W-:Y:S01]  /*24060*/  IMAD R2, R0, R16, R3 ;  /* 0x0000001000027224 */ /* 0x000fe200078e0203 */
[----:B------:R-:W-:-:S04]  /*24070*/  PRMT R0, R4, 0x7610, R0 ;  /* 0x0000761004007816 */ /* 0x000fc80000000000 */
[----:B------:R-:W-:Y:S02]  /*24080*/  SEL R4, R2, R5, !P4 ;  /* 0x0000000502047207 */ /* 0x000fe40006000000 */
[----:B------:R-:W-:-:S07]  /*24090*/  SEL R5, R5, R2, !P4 ;  /* 0x0000000205057207 */ /* 0x000fce0006000000 */
.L_x_550:
[----:B------:R-:W-:-:S08]  /*240a0*/  NOP ;  /* 0x0000000000007918 */ /* 0x000fd00000000000 */
[----:B------:R-:W0:-:S00]  /*240b0*/  USETMAXREG.DEALLOC.CTAPOOL 0x18 ;  /* 0x00000018000079c8 */ /* 0x000e0000080e0500 */
[----:B------:R-:W-:-:S13]  /*240c0*/  ISETP.NE.AND P0, PT, RZ, UR8, PT ;  /* 0x00000008ff007c0c */ /* 0x000fda000bf05270 */
[----:B------:R-:W-:Y:S05]  /*240d0*/  @P0 EXIT ;  /* 0x000000000000094d */ /* 0x000fea0003800000 */
[----:B0-----:R-:W-:Y:S01]  /*240e0*/  LOP3.LUT P0, RZ, R0, 0xff, RZ, 0xc0, !PT ;  /* 0x000000ff00ff7812 */ /* 0x001fe2000780c0ff */
[----:B------:R-:W-:Y:S02]  /*240f0*/  IMAD.MOV.U32 R6, RZ, RZ, 0x1 ;  /* 0x00000001ff067424 */ /* 0x000fe400078e00ff */
[----:B------:R-:W-:-:S10]  /*24100*/  IMAD.MOV.U32 R7, RZ, RZ, RZ ;  /* 0x000000ffff077224 */ /* 0x000fd400078e00ff */
[----:B------:R-:W-:Y:S05]  /*24110*/  @!P0 BRA `(.L_x_553) ;  /* 0x0000000c00488947 */ /* 0x000fea0003800000 */
[----:B------:R-:W0:Y:S01]  /*24120*/  LDC R0, c[0x0][0x28c] ;  /* 0x0000a300ff007b82 */ /* 0x000e220000000800 */
[----:B------:R-:W1:Y:S01]  /*24130*/  S2R R2, SR_TID.X ;  /* 0x0000000000027919 */ /* 0x000e620000002100 */
[----:B------:R-:W-:Y:S01]  /*24140*/  ULDC UR5, c[0x0][0x658] ;  /* 0x0001960000057ab9 */ /* 0x000fe20000000800 */
[----:B------:R-:W-:Y:S01]  /*24150*/  UMOV UR7, 0xffffffff ;  /* 0xffffffff00077882 */ /* 0x000fe20000000000 */
[----:B------:R-:W-:Y:S01]  /*24160*/  ULDC UR6, c[0x0][0xc] ;  /* 0x0000030000067ab9 */ /* 0x000fe20000000800 */
[----:B------:R-:W-:Y:S01]  /*24170*/  USHF.L.U32 UR8, UR7, UR5, URZ ;  /* 0x0000000507087299 */ /* 0x000fe2000800063f */
[----:B------:R-:W-:Y:S01]  /*24180*/  BSSY B0, `(.L_x_553) ;  /* 0x00000cb000007945 */ /* 0x000fe20003800000 */
[----:B------:R-:W-:Y:S01]  /*24190*/  UMOV UR9, 0x1 ;  /* 0x0000000100097882 */ /* 0x000fe20000000000 */
[----:B------:R-:W-:Y:S01]  /*241a0*/  ULDC UR7, c[0x0][0x10] ;  /* 0x0000040000077ab9 */ /* 0x000fe20000000800 */
[----:B------:R-:W-:Y:S01]  /*241b0*/  USHF.L.U32 UR18, UR9, UR5, URZ ;  /* 0x0000000509127299 */ /* 0x000fe2000800063f */
[----:B------:R-:W-:Y:S01]  /*241c0*/  IMAD.MOV.U32 R9, RZ, RZ, 0x1 ;  /* 0x00000001ff097424 */ /* 0x000fe200078e00ff */
[----:B------:R-:W-:Y:S01]  /*241d0*/  UIMAD.WIDE.U32 UR6, UR6, UR7, URZ ;  /* 0x00000007060672a5 */ /* 0x000fe2000f8e003f */
[----:B------:R-:W-:Y:S01]  /*241e0*/  IMAD.MOV.U32 R6, RZ, RZ, 0x1 ;  /* 0x00000001ff067424 */ /* 0x000fe200078e00ff */
[----:B------:R-:W-:Y:S01]  /*241f0*/  ULDC UR5, c[0x0][0x14] ;  /* 0x0000050000057ab9 */ /* 0x000fe20000000800 */
[----:B------:R-:W-:Y:S01]  /*24200*/  IMAD.MOV.U32 R7, RZ, RZ, RZ ;  /* 0x000000ffff077224 */ /* 0x000fe200078e00ff */
[----:B------:R-:W-:-:S02]  /*24210*/  UIMAD.WIDE.U32 UR20, UR6, UR5, URZ ;  /* 0x00000005061472a5 */ /* 0x000fc4000f8e003f */
[----:B------:R-:W-:Y:S01]  /*24220*/  UIMAD UR16, UR7, UR5, URZ ;  /* 0x00000005071072a4 */ /* 0x000fe2000f8e023f */
[----:B------:R-:W-:Y:S01]  /*24230*/  ULDC UR4, c[0x0][0x600] ;  /* 0x0001800000047ab9 */ /* 0x000fe20000000800 */
[----:B------:R-:W-:Y:S02]  /*24240*/  ULOP3.LUT UR24, UR13, 0x2, URZ, 0xfc, !UPT ;  /* 0x000000020d187892 */ /* 0x000fe4000f8efc3f */
[----:B------:R-:W-:Y:S01]  /*24250*/  UIADD3 UR4, UR4, -0x1, URZ ;  /* 0xffffffff04047890 */ /* 0x000fe2000fffe03f */
[----:B0-----:R-:W-:Y:S01]  /*24260*/  VIADD R0, R0, 0x3f ;  /* 0x0000003f00007836 */ /* 0x001fe20000000000 */
[----:B------:R-:W-:Y:S02]  /*24270*/  ULOP3.LUT UR17, URZ, UR8, URZ, 0x33, !UPT ;  /* 0x000000083f117292 */ /* 0x000fe4000f8e333f */
[----:B------:R-:W-:Y:S02]  /*24280*/  UIADD3 UR16, UR21, UR16, URZ ;  /* 0x0000001015107290 */ /* 0x000fe4000fffe03f */
[----:B------:R-:W-:Y:S01]  /*24290*/  SHF.R.S32.HI R3, RZ, 0x1f, R0 ;  /* 0x0000001fff037819 */ /* 0x000fe20000011400 */
[----:B------:R-:W-:-:S03]  /*242a0*/  ULDC.64 UR22, c[0x0][0x198] ;  /* 0x0000660000167ab9 */ /* 0x000fc60000000a00 */
[----:B------:R-:W-:Y:S02]  /*242b0*/  LEA.HI R0, R3, R0, RZ, 0x6 ;  /* 0x0000000003007211 */ /* 0x000fe400078f30ff */
[C---:B-1----:R-:W-:Y:S02]  /*242c0*/  LOP3.LUT P2, RZ, R2.reuse, 0x7f, RZ, 0xc0, !PT ;  /* 0x0000007f02ff7812 */ /* 0x042fe4000784c0ff */
[----:B------:R-:W-:Y:S02]  /*242d0*/  SHF.R.S32.HI R0, RZ, 0x6, R0 ;  /* 0x00000006ff007819 */ /* 0x000fe40000011400 */
[----:B------:R-:W-:-:S03]  /*242e0*/  LOP3.LUT P0, RZ, R2, 0x1f, RZ, 0xc0, !PT ;  /* 0x0000001f02ff7812 */ /* 0x000fc6000780c0ff */
[----:B------:R-:W-:Y:S01]  /*242f0*/  VIADD R14, R0, 0x1 ;  /* 0x00000001000e7836 */ /* 0x000fe20000000000 */
[----:B------:R-:W-:-:S13]  /*24300*/  PLOP3.LUT P0, PT, P0, P2, PT, 0x8a, 0x0 ;  /* 0x000000000000781c */ /* 0x000fda0000705172 */
.L_x_565:
[----:B------:R-:W-:-:S03]  /*24310*/  UMOV UR5, 0xffffffff ;  /* 0xffffffff00057882 */ /* 0x000fc60000000000 */
[----:B------:R-:W-:Y:S05]  /*24320*/  BRA.DIV UR5, `(.L_x_554) ;  /* 0x00000012052c7947 */ /* 0x000fea000b800000 */
[----:B------:R-:W-:-:S13]  /*24330*/  ELECT P1, URZ, PT ;  /* 0x00000000003f782f */ /* 0x000fda0003820000 */
.L_x_579:
[----:B------:R-:W0:Y:S01]  /*24340*/  LDC R2, c[0x0][0x28c] ;  /* 0x0000a300ff027b82 */ /* 0x000e220000000800 */
[----:B------:R-:W-:Y:S01]  /*24350*/  BSSY B1, `(.L_x_555) ;  /* 0x0000035000017945 */ /* 0x000fe20003800000 */
[----:B0-----:R-:W-:-:S13]  /*24360*/  ISETP.LT.OR P1, PT, R2, 0x1, !P1 ;  /* 0x000000010200780c */ /* 0x001fda0004f21670 */
[----:B------:R-:W-:Y:S05]  /*24370*/  @P1 BRA `(.L_x_556) ;  /* 0x0000000000c81947 */ /* 0x000fea0003800000 */
[----:B------:R-:W-:Y:S02]  /*24380*/  IMAD.SHL.U32 R4, R4, 0x100, RZ ;  /* 0x0000010004047824 */ /* 0x000fe400078e00ff */
[----:B------:R-:W-:Y:S02]  /*24390*/  IMAD.SHL.U32 R5, R5, 0x100, RZ ;  /* 0x0000010005057824 */ /* 0x000fe400078e00ff */
[----:B------:R-:W-:Y:S02]  /*243a0*/  IMAD.MOV.U32 R13, RZ, RZ, RZ ;  /* 0x000000ffff0d7224 */ /* 0x000fe400078e00ff */
[----:B------:R-:W-:Y:S02]  /*243b0*/  IMAD.MOV.U32 R3, RZ, RZ, R14 ;  /* 0x000000ffff037224 */ /* 0x000fe400078e000e */
[----:B------:R-:W-:Y:S02]  /*243c0*/  IMAD.MOV.U32 R2, RZ, RZ, R6 ;  /* 0x000000ffff027224 */ /* 0x000fe400078e0006 */
[----:B------:R-:W-:-:S07]  /*243d0*/  IMAD.MOV.U32 R8, RZ, RZ, R7 ;  /* 0x000000ffff087224 */ /* 0x000fce00078e0007 */
.L_x_560:
[----:B------:R-:W0:Y:S01]  /*243e0*/  S2R R12, SR_CgaCtaId ;  /* 0x00000000000c7919 */ /* 0x000e220000008800 */
[----:B------:R-:W-:-:S04]  /*243f0*/  MOV R11, 0x400 ;  /* 0x00000400000b7802 */ /* 0x000fc80000000f00 */
[----:B0-----:R-:W-:Y:S02]  /*24400*/  LEA R15, R12, R11, 0x18 ;  /* 0x0000000b0c0f7211 */ /* 0x001fe400078ec0ff */
[----:B------:R-:W-:Y:S01]  /*24410*/  SHF.L.U32 R11, R2, 0x1f, RZ ;  /* 0x0000001f020b7819 */ /* 0x000fe200000006ff */
[----:B------:R-:W0:Y:S02]  /*24420*/  @!P2 LDC R12, c[0x0][0x500] ;  /* 0x00014000ff0cab82 */ /* 0x000e240000000800 */
[----:B------:R-:W-:-:S04]  /*24430*/  IMAD R16, R8, 0x8, R15 ;  /* 0x0000000808107824 */ /* 0x000fc800078e020f */
[----:B------:R-:W1:Y:S02]  /*24440*/  SYNCS.PHASECHK.TRANS64.TRYWAIT P1, [R16+URZ+0x38], R11 ;  /* 0x0000380b100075a7 */ /* 0x000e64000802017f */
[----:B-1----:R-:W-:Y:S05]  /*24450*/  @!P1 BRA `(.L_x_557) ;  /* 0x0000001000009947 */ /* 0x002fea0003800000 */
.L_x_580:
[----:B------:R-:W-:Y:S01]  /*24460*/  UPRMT UR5, UR24, 0x9910, URZ ;  /* 0x0000991018057896 */ /* 0x000fe2000800003f */
[----:B0-----:R0:W-:Y:S03]  /*24470*/  @!P2 SYNCS.ARRIVE.TRANS64 RZ, [R16+URZ], R12 ;  /* 0x0000000c10ffa9a7 */ /* 0x0011e6000800003f */
[----:B------:R-:W-:-:S06]  /*24480*/  UISETP.NE.AND UP0, UPT, UR5, 0x2, UPT ;  /* 0x000000020500788c */ /* 0x000fcc000bf05270 */
[----:B------:R-:W-:-:S13]  /*24490*/  PLOP3.LUT P1, PT, PT, PT, UP0, 0x80, 0x0 ;  /* 0x000000000000781c */ /* 0x000fda0003f2f008 */
[----:B0-----:R-:W-:Y:S05]  /*244a0*/  @P1 BRA `(.L_x_558) ;  /* 0x0000000000041947 */ /* 0x001fea0003800000 */
[----:B------:R-:W-:Y:S01]  /*244b0*/  BPT.TRAP 0x1 ;  /* 0x000000040000795c */ /* 0x000fe20000300000 */
.L_x_558:
[----:B------:R-:W-:Y:S05]  /*244c0*/  @P0 BRA `(.L_x_559) ;  /* 0x0000000000040947 */ /* 0x000fea0003800000 */
[----:B------:R-:W-:Y:S01]  /*244d0*/  BPT.TRAP 0x1 ;  /* 0x000000040000795c */ /* 0x000fe20000300000 */
.L_x_559:
[----:B------:R-:W-:Y:S01]  /*244e0*/  IMAD R15, R8, 0x4000, R15 ;  /* 0x00004000080f7824 */ /* 0x000fe200078e020f */
[----:B------:R-:W-:Y:S01]  /*244f0*/  R2UR UR9, R16 ;  /* 0x00000000100972ca */ /* 0x000fe200000e0000 */
[----:B------:R-:W-:Y:S01]  /*24500*/  VIADD R3, R3, 0xffffffff ;  /* 0xffffffff03037836 */ /* 0x000fe20000000000 */
[----:B------:R-:W-:Y:S01]  /*24510*/  UIADD3 UR6, UP0, UR22, 0xf0, URZ ;  /* 0x000000f016067890 */ /* 0x000fe2000ff1e03f */
[----:B------:R-:W-:Y:S01]  /*24520*/  R2UR UR11, R5 ;  /* 0x00000000050b72ca */ /* 0x000fe200000e0000 */
[----:B------:R-:W-:Y:S01]  /*24530*/  UIADD3 UR26, UP1, UR22, 0x1f0, URZ ;  /* 0x000001f0161a7890 */ /* 0x000fe2000ff3e03f */
[----:B------:R-:W-:Y:S01]  /*24540*/  R2UR UR5, R15 ;  /* 0x000000000f0572ca */ /* 0x000fe200000e0000 */
[----:B------:R-:W-:Y:S01]  /*24550*/  UIADD3.X UR7, URZ, UR23, URZ, UP0, !UPT ;  /* 0x000000173f077290 */ /* 0x000fe200087fe43f */
[----:B------:R-:W-:Y:S01]  /*24560*/  R2UR UR10, R13 ;  /* 0x000000000d0a72ca */ /* 0x000fe200000e0000 */
[----:B------:R-:W-:Y:S01]  /*24570*/  VIADD R8, R8, 0x1 ;  /* 0x0000000108087836 */ /* 0x000fe20000000000 */
[----:B------:R-:W-:Y:S01]  /*24580*/  R2UR UR12, R10 ;  /* 0x000000000a0c72ca */ /* 0x000fe200000e0000 */
[----:B------:R-:W-:Y:S01]  /*24590*/  UIADD3.X UR27, URZ, UR23, URZ, UP1, !UPT ;  /* 0x000000173f1b7290 */ /* 0x000fe20008ffe43f */
[----:B------:R-:W-:Y:S01]  /*245a0*/  R2UR UR19, R4 ;  /* 0x00000000041372ca */ /* 0x000fe200000e0000 */
[----:B------:R-:W-:Y:S01]  /*245b0*/  UMOV UR14, 0x0 ;  /* 0x00000000000e7882 */ /* 0x000fe20000000000 */
[----:B------:R-:W-:Y:S01]  /*245c0*/  ISETP.GT.AND P3, PT, R3, 0x1, PT ;  /* 0x000000010300780c */ /* 0x000fe20003f64270 */
[----:B------:R-:W-:Y:S01]  /*245d0*/  UMOV UR15, 0x10000000 ;  /* 0x10000000000f7882 */ /* 0x000fe20000000000 */
[----:B------:R-:W-:Y:S01]  /*245e0*/  ISETP.NE.AND P1, PT, R8, 0x7, PT ;  /* 0x000000070800780c */ /* 0x000fe20003f25270 */
[----:B------:R-:W-:-:S02]  /*245f0*/  VIADD R13, R13, 0x40 ;  /* 0x000000400d0d7836 */ /* 0x000fc40000000000 */
[----:B------:R-:W-:Y:S01]  /*24600*/  UIADD3 UR8, UR5, 0x180, URZ ;  /* 0x0000018005087890 */ /* 0x000fe2000fffe03f */
[----:B-1----:R-:W-:Y:S01]  /*24610*/  SEL R11, RZ, 0x1, P1 ;  /* 0x00000001ff0b7807 */ /* 0x002fe20000800000 */
[----:B------:R-:W-:Y:S01]  /*24620*/  UIADD3 UR5, UR5, 0x1c180, URZ ;  /* 0x0001c18005057890 */ /* 0x000fe2000fffe03f */
[----:B------:R-:W-:Y:S02]  /*24630*/  SEL R8, R8, RZ, P1 ;  /* 0x000000ff08087207 */ /* 0x000fe40000800000 */
[----:B------:R-:W-:-:S04]  /*24640*/  LOP3.LUT R2, R2, R11, RZ, 0x3c, !PT ;  /* 0x0000000b02027212 */ /* 0x000fc800078e3cff */
[----:B------:R0:W-:Y:S02]  /*24650*/  UTMALDG.3D [UR8], [UR6], desc[UR14] ;  /* 0x00000e08060075b4 */ /* 0x0001e40008011000 */
[----:B0-----:R-:W-:Y:S01]  /*24660*/  UMOV UR8, UR5 ;  /* 0x0000000500087c82 */ /* 0x001fe20008000000 */
[----:B------:R-:W-:Y:S02]  /*24670*/  UMOV UR11, UR19 ;  /* 0x00000013000b7c82 */ /* 0x000fe40008000000 */
[----:B------:R0:W-:Y:S02]  /*24680*/  UTMALDG.3D [UR8], [UR26], desc[UR14] ;  /* 0x00000e081a0075b4 */ /* 0x0001e40008011000 */
[----:B0-----:R-:W-:Y:S05]  /*24690*/  @P3 BRA `(.L_x_560) ;  /* 0xfffffffc00503947 */ /* 0x001fea000383ffff */
.L_x_556:
[----:B------:R-:W-:Y:S05]  /*246a0*/  BSYNC B1 ;  /* 0x0000000000017941 */ /* 0x000fea0003800000 */
.L_x_555:
[----:B------:R-:W2:Y:S01]  /*246b0*/  LDL.LU R16, [R1+0x454] ;  /* 0x0004540001107983 */ /* 0x000ea20000300800 */
[----:B------:R-:W-:Y:S01]  /*246c0*/  LOP3.LUT P3, RZ, R9, 0xff, RZ, 0xc0, !PT ;  /* 0x000000ff09ff7812 */ /* 0x000fe2000786c0ff */
[----:B------:R-:W-:Y:S01]  /*246d0*/  IMAD.IADD R4, R0, 0x1, R7 ;  /* 0x0000000100047824 */ /* 0x000fe200078e0207 */
[----:B------:R-:W-:Y:S01]  /*246e0*/  ULDC.64 UR6, c[0x0][0x650] ;  /* 0x0001940000067ab9 */ /* 0x000fe20000000a00 */
[----:B------:R-:W3:Y:S01]  /*246f0*/  LDL.LU R15, [R1+0x458] ;  /* 0x00045800010f7983 */ /* 0x000ee20000300800 */
[----:B------:R-:W-:Y:S01]  /*24700*/  BSSY B1, `(.L_x_561) ;  /* 0x0000070000017945 */ /* 0x000fe20003800000 */
[C---:B------:R-:W-:Y:S01]  /*24710*/  IMAD.WIDE.U32 R2, R4.reuse, 0x24924925, RZ ;  /* 0x2492492504027825 */ /* 0x040fe200078e00ff */
[C---:B------:R-:W-:Y:S02]  /*24720*/  ISETP.GT.U32.AND P1, PT, R4.reuse, 0x6, PT ;  /* 0x000000060400780c */ /* 0x040fe40003f24070 */
[----:B------:R-:W-:Y:S01]  /*24730*/  PRMT R9, RZ, 0x7610, R9 ;  /* 0x00007610ff097816 */ /* 0x000fe20000000009 */
[----:B------:R-:W-:Y:S01]  /*24740*/  IMAD.IADD R2, R4, 0x1, -R3 ;  /* 0x0000000104027824 */ /* 0x000fe200078e0a03 */
[----:B------:R-:W-:Y:S01]  /*24750*/  ISETP.LT.U32.AND P1, PT, R0, 0x7, P1 ;  /* 0x000000070000780c */ /* 0x000fe20000f21070 */
[----:B------:R-:W-:-:S02]  /*24760*/  IMAD.MOV.U32 R5, RZ, RZ, -0x1 ;  /* 0xffffffffff057424 */ /* 0x000fc400078e00ff */
[----:B------:R-:W0:Y:S01]  /*24770*/  @P3 S2R R8, SR_CgaCtaId ;  /* 0x0000000000083919 */ /* 0x000e220000008800 */
[----:B------:R-:W-:Y:S01]  /*24780*/  LEA.HI R2, R2, R3, RZ, 0x1f ;  /* 0x0000000302027211 */ /* 0x000fe200078ff8ff */
[----:B------:R-:W-:Y:S01]  /*24790*/  IMAD.MOV.U32 R10, RZ, RZ, -0x1 ;  /* 0xffffffffff0a7424 */ /* 0x000fe200078e00ff */
[----:B------:R-:W-:Y:S02]  /*247a0*/  @P3 MOV R3, 0x400 ;  /* 0x0000040000033802 */ /* 0x000fe40000000f00 */
[--C-:B------:R-:W-:Y:S02]  /*247b0*/  SHF.R.U32.HI R7, RZ, 0x2, R2.reuse ;  /* 0x00000002ff077819 */ /* 0x100fe40000011602 */
[----:B------:R-:W-:Y:S02]  /*247c0*/  PRMT R2, RZ, 0x7610, R2 ;  /* 0x00007610ff027816 */ /* 0x000fe40000000002 */
[----:B0-----:R-:W-:-:S04]  /*247d0*/  @P3 LEA R3, R8, R3, 0x18 ;  /* 0x0000000308033211 */ /* 0x001fc800078ec0ff */
[----:B------:R0:W-:Y:S01]  /*247e0*/  @P3 SYNCS.ARRIVE.TRANS64.A1T0 RZ, [R3+URZ+0x88], RZ ;  /* 0x000088ff03ff39a7 */ /* 0x0001e2000810003f */
[----:B------:R-:W-:Y:S02]  /*247f0*/  ISETP.GE.U32.AND P3, PT, R0, 0x7, PT ;  /* 0x000000070000780c */ /* 0x000fe40003f66070 */
[----:B0-----:R-:W-:-:S04]  /*24800*/  SEL R3, RZ, 0x1, !P1 ;  /* 0x00000001ff037807 */ /* 0x001fc80004800000 */
[----:B------:R-:W-:-:S07]  /*24810*/  LOP3.LUT R6, R6, R3, RZ, 0x3c, !PT ;  /* 0x0000000306067212 */ /* 0x000fce00078e3cff */
[----:B------:R-:W-:Y:S01]  /*24820*/  @P3 LOP3.LUT R6, R6, 0x1, R7, 0x78, !PT ;  /* 0x0000000106063812 */ /* 0x000fe200078e7807 */
[----:B------:R-:W-:Y:S02]  /*24830*/  IMAD R7, R7, -0x7, R4 ;  /* 0xfffffff907077824 */ /* 0x000fe400078e0204 */
[----:B------:R-:W-:Y:S01]  /*24840*/  IMAD.MOV.U32 R4, RZ, RZ, -0x1 ;  /* 0xffffffffff047424 */ /* 0x000fe200078e00ff */
[----:B---3--:R-:W-:-:S04]  /*24850*/  IADD3 R15, P1, R15, UR20, RZ ;  /* 0x000000140f0f7c10 */ /* 0x008fc8000ff3e0ff */
[----:B--2---:R-:W-:Y:S01]  /*24860*/  IADD3.X R16, R16, UR16, RZ, P1, !PT ;  /* 0x0000001010107c10 */ /* 0x004fe20008ffe4ff */
[----:B------:R0:W-:Y:S01]  /*24870*/  STL [R1+0x458], R15 ;  /* 0x0004580f01007387 */ /* 0x0001e20000100800 */
[----:B------:R-:W-:-:S03]  /*24880*/  ISETP.GE.U32.AND P1, PT, R15, UR6, PT ;  /* 0x000000060f007c0c */ /* 0x000fc6000bf26070 */
[----:B------:R0:W-:Y:S01]  /*24890*/  STL [R1+0x454], R16 ;  /* 0x0004541001007387 */ /* 0x0001e20000100800 */
[----:B------:R-:W-:-:S13]  /*248a0*/  ISETP.GE.U32.AND.EX P1, PT, R16, UR7, PT, P1 ;  /* 0x0000000710007c0c */ /* 0x000fda000bf26110 */
[----:B0-----:R-:W-:Y:S05]  /*248b0*/  @P1 BRA `(.L_x_562) ;  /* 0x0000000400501947 */ /* 0x001fea0003800000 */
[----:B------:R-:W0:Y:S01]  /*248c0*/  S2R R8, SR_CTAID.X ;  /* 0x0000000000087919 */ /* 0x000e220000002500 */
[----:B------:R-:W-:Y:S01]  /*248d0*/  ULDC UR5, c[0x0][0x150] ;  /* 0x0000540000057ab9 */ /* 0x000fe20000000800 */
[----:B------:R-:W1:Y:S01]  /*248e0*/  LDC R3, c[0x0][0x144] ;  /* 0x00005100ff037b82 */ /* 0x000e620000000800 */
[----:B------:R-:W-:Y:S01]  /*248f0*/  ULDC.64 UR6, c[0x0][0x628] ;  /* 0x00018a0000067ab9 */ /* 0x000fe20000000a00 */
[----:B------:R-:W2:Y:S01]  /*24900*/  S2R R5, SR_CTAID.Y ;  /* 0x0000000000057919 */ /* 0x000ea20000002600 */
[----:B------:R-:W-:Y:S01]  /*24910*/  ISETP.NE.U32.AND P1, PT, RZ, UR6, PT ;  /* 0x00000006ff007c0c */ /* 0x000fe2000bf25070 */
[----:B------:R-:W-:-:S03]  /*24920*/  ULDC UR8, c[0x0][0x630] ;  /* 0x00018c0000087ab9 */ /* 0x000fc60000000800 */
[----:B------:R-:W-:Y:S01]  /*24930*/  ISETP.NE.AND.EX P1, PT, RZ, UR7, PT, P1 ;  /* 0x00000007ff007c0c */ /* 0x000fe2000bf25310 */
[----:B------:R-:W3:Y:S01]  /*24940*/  LDC R12, c[0x0][0x148] ;  /* 0x00005200ff0c7b82 */ /* 0x000ee20000000800 */
[----:B0-----:R-:W-:Y:S02]  /*24950*/  I2FP.F32.U32 R2, R8 ;  /* 0x0000000800027245 */ /* 0x001fe40000201000 */
[----:B--2---:R-:W-:-:S03]  /*24960*/  I2FP.F32.U32 R4, R5 ;  /* 0x0000000500047245 */ /* 0x004fc60000201000 */
[----:B------:R-:W-:Y:S01]  /*24970*/  FMUL R2, R2, UR5 ;  /* 0x0000000502027c20 */ /* 0x000fe20008400000 */
[----:B------:R-:W-:Y:S02]  /*24980*/  ULDC UR5, c[0x0][0x154] ;  /* 0x0000550000057ab9 */ /* 0x000fe40000000800 */
[----:B------:R-:W-:-:S03]  /*24990*/  FMUL R10, R4, UR5 ;  /* 0x00000005040a7c20 */ /* 0x000fc60008400000 */
[----:B------:R-:W0:Y:S08]  /*249a0*/  F2I.U32.TRUNC.NTZ R2, R2 ;  /* 0x0000000200027305 */ /* 0x000e30000020f000 */
[----:B------:R-:W2:Y:S01]  /*249b0*/  F2I.U32.TRUNC.NTZ R10, R10 ;  /* 0x0000000a000a7305 */ /* 0x000ea2000020f000 */
[----:B0-----:R-:W-:Y:S02]  /*249c0*/  IMAD.MOV R4, RZ, RZ, -R2 ;  /* 0x000000ffff047224 */ /* 0x001fe400078e0a02 */
[----:B------:R-:W-:-:S02]  /*249d0*/  IMAD.MOV.U32 R2, RZ, RZ, R15 ;  /* 0x000000ffff027224 */ /* 0x000fc400078e000f */
[----:B-1----:R-:W-:Y:S02]  /*249e0*/  IMAD R8, R3, R4, R8 ;  /* 0x0000000403087224 */ /* 0x002fe400078e0208 */
[----:B--2---:R-:W-:-:S04]  /*249f0*/  IMAD.MOV R3, RZ, RZ, -R10 ;  /* 0x000000ffff037224 */ /* 0x004fc800078e0a0a */
[----:B---3--:R-:W-:Y:S02]  /*24a00*/  @P4 IMAD R8, R12, R3, R5 ;  /* 0x000000030c084224 */ /* 0x008fe400078e0205 */
[----:B------:R-:W-:Y:S01]  /*24a10*/  IMAD.MOV.U32 R3, RZ, RZ, R16 ;  /* 0x000000ffff037224 */ /* 0x000fe200078e0010 */
[----:B------:R-:W-:Y:S06]  /*24a20*/  @!P1 BRA `(.L_x_563) ;  /* 0x0000000000289947 */ /* 0x000fec0003800000 */
[----:B------:R-:W-:Y:S02]  /*24a30*/  ULDC UR5, c[0x0][0x634] ;  /* 0x00018d0000057ab9 */ /* 0x000fe40000000800 */
[----:B------:R-:W-:-:S05]  /*24a40*/  IADD3 R3, P1, R15, UR5, RZ ;  /* 0x000000050f037c10 */ /* 0x000fca000ff3e0ff */
[----:B------:R-:W-:-:S04]  /*24a50*/  IMAD.X R11, RZ, RZ, R16, P1 ;  /* 0x000000ffff0b7224 */ /* 0x000fc800008e0610 */
[----:B------:R-:W-:-:S04]  /*24a60*/  IMAD.WIDE.U32 R4, R11, UR6, RZ ;  /* 0x000000060b047c25 */ /* 0x000fc8000f8e00ff */
[----:B------:R-:W-:-:S04]  /*24a70*/  IMAD.WIDE.U32 R4, P1, R3, UR7, R4 ;  /* 0x0000000703047c25 */ /* 0x000fc8000f820004 */
[----:B------:R-:W-:-:S04]  /*24a80*/  IMAD.WIDE.U32 R2, R3, UR6, RZ ;  /* 0x0000000603027c25 */ /* 0x000fc8000f8e00ff */
[----:B------:R-:W-:Y:S01]  /*24a90*/  IMAD.MOV.U32 R2, RZ, RZ, R5 ;  /* 0x000000ffff027224 */ /* 0x000fe200078e0005 */
[----:B------:R-:W-:Y:S01]  /*24aa0*/  IADD3 RZ, P3, R3, R4, RZ ;  /* 0x0000000403ff7210 */ /* 0x000fe20007f7e0ff */
[----:B------:R-:W-:-:S04]  /*24ab0*/  IMAD.X R3, RZ, RZ, RZ, P1 ;  /* 0x000000ffff037224 */ /* 0x000fc800008e06ff */
[----:B------:R-:W-:-:S08]  /*24ac0*/  IMAD.WIDE.U32.X R2, R11, UR7, R2, P3 ;  /* 0x000000070b027c25 */ /* 0x000fd000098e0402 */
.L_x_563:
[--C-:B------:R-:W-:Y:S01]  /*24ad0*/  SHF.R.U64 R10, R2, UR8, R3.reuse ;  /* 0x00000008020a7c19 */ /* 0x100fe20008001203 */
[----:B------:R-:W-:Y:S01]  /*24ae0*/  ULDC.64 UR6, c[0x0][0x620] ;  /* 0x0001880000067ab9 */ /* 0x000fe20000000a00 */
[----:B------:R-:W-:Y:S01]  /*24af0*/  SHF.R.U32.HI R2, RZ, UR8, R3 ;  /* 0x00000008ff027c19 */ /* 0x000fe20008011603 */
[----:B------:R-:W-:Y:S01]  /*24b00*/  IMAD.MOV.U32 R3, RZ, RZ, R16 ;  /* 0x000000ffff037224 */ /* 0x000fe200078e0010 */
[----:B------:R-:W-:Y:S01]  /*24b10*/  IADD3 R11, P1, RZ, -R10, RZ ;  /* 0x8000000aff0b7210 */ /* 0x000fe20007f3e0ff */
[----:B------:R-:W-:-:S04]  /*24b20*/  ULDC UR5, c[0x0][0x618] ;  /* 0x0001860000057ab9 */ /* 0x000fc80000000800 */
[----:B------:R-:W-:-:S04]  /*24b30*/  IMAD.X R2, RZ, RZ, ~R2, P1 ;  /* 0x000000ffff027224 */ /* 0x000fc800008e0e02 */
[----:B------:R-:W-:-:S04]  /*24b40*/  IMAD R2, R2, UR6, RZ ;  /* 0x0000000602027c24 */ /* 0x000fc8000f8e02ff */
[----:B------:R-:W-:Y:S02]  /*24b50*/  IMAD R5, R11, UR7, R2 ;  /* 0x000000070b057c24 */ /* 0x000fe4000f8e0202 */
[----:B------:R-:W-:-:S04]  /*24b60*/  IMAD.MOV.U32 R2, RZ, RZ, R15 ;  /* 0x000000ffff027224 */ /* 0x000fc800078e000f */
[----:B------:R-:W-:Y:S01]  /*24b70*/  IMAD.WIDE.U32 R2, R11, UR6, R2 ;  /* 0x000000060b027c25 */ /* 0x000fe2000f8e0002 */
[----:B------:R-:W-:Y:S02]  /*24b80*/  ULDC.64 UR6, c[0x0][0x640] ;  /* 0x0001900000067ab9 */ /* 0x000fe40000000a00 */
[----:B------:R-:W-:Y:S01]  /*24b90*/  ISETP.NE.U32.AND P1, PT, RZ, UR6, PT ;  /* 0x00000006ff007c0c */ /* 0x000fe2000bf25070 */
[----:B------:R-:W-:-:S03]  /*24ba0*/  IMAD.IADD R3, R3, 0x1, R5 ;  /* 0x0000000103037824 */ /* 0x000fc600078e0205 */
[----:B------:R-:W-:Y:S02]  /*24bb0*/  ISETP.NE.AND.EX P1, PT, RZ, UR7, PT, P1 ;  /* 0x00000007ff007c0c */ /* 0x000fe4000bf25310 */
[--C-:B------:R-:W-:Y:S02]  /*24bc0*/  SHF.R.U64 R11, R2, UR5, R3.reuse ;  /* 0x00000005020b7c19 */ /* 0x100fe40008001203 */
[----:B------:R-:W-:Y:S01]  /*24bd0*/  SHF.R.U32.HI R2, RZ, UR5, R3 ;  /* 0x00000005ff027c19 */ /* 0x000fe20008011603 */
[----:B------:R-:W-:-:S03]  /*24be0*/  ULDC UR5, c[0x0][0x608] ;  /* 0x0001820000057ab9 */ /* 0x000fc60000000800 */
[--C-:B------:R-:W-:Y:S02]  /*24bf0*/  SHF.R.U64 R12, R11, UR5, R2.reuse ;  /* 0x000000050b0c7c19 */ /* 0x100fe40008001202 */
[----:B------:R-:W-:Y:S01]  /*24c00*/  SHF.R.U32.HI R3, RZ, UR5, R2 ;  /* 0x00000005ff037c19 */ /* 0x000fe20008011602 */
[----:B------:R-:W-:-:S03]  /*24c10*/  ULDC UR5, c[0x0][0x658] ;  /* 0x0001960000057ab9 */ /* 0x000fc60000000800 */
[--C-:B------:R-:W-:Y:S02]  /*24c20*/  SHF.R.U64 R13, R12, UR5, R3.reuse ;  /* 0x000000050c0d7c19 */ /* 0x100fe40008001203 */
[----:B------:R-:W-:-:S03]  /*24c30*/  SHF.R.U32.HI R15, RZ, UR5, R3 ;  /* 0x00000005ff0f7c19 */ /* 0x000fc60008011603 */
[----:B------:R-:W-:Y:S02]  /*24c40*/  IMAD.MOV.U32 R2, RZ, RZ, R13 ;  /* 0x000000ffff027224 */ /* 0x000fe400078e000d */
        /* <DEDUP_REMOVED lines=12> */
.L_x_564:
[----:B------:R-:W-:Y:S01]  /*24d10*/  ULDC UR5, c[0x0][0x648] ;  /* 0x0001920000057ab9 */ /* 0x000fe20000000800 */
[----:B------:R-:W-:Y:S02]  /*24d20*/  LOP3.LUT R12, R12, UR17, RZ, 0xc0, !PT ;  /* 0x000000110c0c7c12 */ /* 0x000fe4000f8ec0ff */
[----:B------:R-:W-:Y:S01]  /*24d30*/  SHF.R.U64 R3, R2, UR5, R3 ;  /* 0x0000000502037c19 */ /* 0x000fe20008001203 */
[----:B------:R-:W-:-:S04]  /*24d40*/  ULDC UR5, c[0x0][0x638] ;  /* 0x00018e0000057ab9 */ /* 0x000fc80000000800 */
[----:B------:R-:W-:Y:S02]  /*24d50*/  IMAD.MOV R2, RZ, RZ, -R3 ;  /* 0x000000ffff027224 */ /* 0x000fe400078e0a03 */
[----:B------:R-:W-:Y:S02]  /*24d60*/  IMAD R5, R3, UR18, R12 ;  /* 0x0000001203057c24 */ /* 0x000fe4000f8e020c */
[----:B------:R-:W-:Y:S01]  /*24d70*/  IMAD R13, R2, UR5, R13 ;  /* 0x00000005020d7c24 */ /* 0x000fe2000f8e020d */
[----:B------:R-:W-:Y:S01]  /*24d80*/  ULDC UR5, c[0x0][0x610] ;  /* 0x0001840000057ab9 */ /* 0x000fe20000000800 */
[----:B------:R-:W-:Y:S01]  /*24d90*/  LOP3.LUT R2, R11, UR4, RZ, 0xc0, !PT ;  /* 0x000000040b027c12 */ /* 0x000fe2000f8ec0ff */
[----:B------:R-:W-:Y:S01]  /*24da0*/  IMAD R8, R5, UR5, R8 ;  /* 0x0000000505087c24 */ /* 0x000fe2000f8e0208 */
[----:B------:R-:W-:-:S03]  /*24db0*/  ULDC UR5, c[0x0][0x600] ;  /* 0x0001800000057ab9 */ /* 0x000fc60000000800 */
[----:B------:R-:W-:Y:S02]  /*24dc0*/  IMAD R13, R13, UR5, R2 ;  /* 0x000000050d0d7c24 */ /* 0x000fe4000f8e0202 */
[----:B------:R-:W-:-:S03]  /*24dd0*/  IMAD.MOV.U32 R2, RZ, RZ, 0x1 ;  /* 0x00000001ff027424 */ /* 0x000fc600078e00ff */
[----:B------:R-:W-:Y:S02]  /*24de0*/  SEL R4, R13, R8, !P4 ;  /* 0x000000080d047207 */ /* 0x000fe40006000000 */
[----:B------:R-:W-:-:S07]  /*24df0*/  SEL R5, R8, R13, !P4 ;  /* 0x0000000d08057207 */ /* 0x000fce0006000000 */
.L_x_562:
[----:B------:R-:W-:Y:S05]  /*24e00*/  BSYNC B1 ;  /* 0x0000000000017941 */ /* 0x000fea0003800000 */
.L_x_561:
[----:B------:R-:W-:-:S13]  /*24e10*/  LOP3.LUT P1, RZ, R2, 0xff, RZ, 0xc0, !PT ;  /* 0x000000ff02ff7812 */ /* 0x000fda000782c0ff */
[----:B------:R-:W-:Y:S05]  /*24e20*/  @P1 BRA `(.L_x_565) ;  /* 0xfffffff400381947 */ /* 0x000fea000383ffff */
[----:B------:R-:W-:Y:S05]  /*24e30*/  BSYNC B0 ;  /* 0x0000000000007941 */ /* 0x000fea0003800000 */
.L_x_553:
[----:B------:R-:W-:-:S03]  /*24e40*/  UMOV UR5, 0xffffffff ;  /* 0xffffffff00057882 */ /* 0x000fc60000000000 */
[----:B------:R-:W-:Y:S05]  /*24e50*/  BRA.DIV UR5, `(.L_x_566) ;  /* 0x0000000605947947 */ /* 0x000fea000b800000 */
[----:B------:R-:W-:-:S13]  /*24e60*/  ELECT P0, URZ, PT ;  /* 0x00000000003f782f */ /* 0x000fda0003800000 */
.L_x_583:
[----:B------:R-:W-:Y:S04]  /*24e70*/  BSSY B0, `(.L_x_567) ;  /* 0x0000047000007945 */ /* 0x000fe80003800000 */
[----:B------:R-:W-:Y:S05]  /*24e80*/  @!P0 BRA `(.L_x_568) ;  /* 0x0000000400148947 */ /* 0x000fea0003800000 */
[----:B------:R-:W-:-:S04]  /*24e90*/  ULOP3.LUT UR5, UR13, 0x2, URZ, 0xfc, !UPT ;  /* 0x000000020d057892 */ /* 0x000fc8000f8efc3f */
[----:B------:R-:W-:-:S06]  /*24ea0*/  UISETP.NE.AND UP0, UPT, UR5, 0x3, UPT ;  /* 0x000000030500788c */ /* 0x000fcc000bf05270 */
[----:B------:R-:W-:-:S13]  /*24eb0*/  PLOP3.LUT P0, PT, PT, PT, UP0, 0x80, 0x0 ;  /* 0x000000000000781c */ /* 0x000fda0003f0f008 */
[----:B------:R-:W-:Y:S05]  /*24ec0*/  @!P0 BRA `(.L_x_569) ;  /* 0x0000000000048947 */ /* 0x000fea0003800000 */
[----:B------:R-:W-:Y:S01]  /*24ed0*/  BPT.TRAP 0x1 ;  /* 0x000000040000795c */ /* 0x000fe20000300000 */
.L_x_569:
[----:B------:R-:W0:Y:S01]  /*24ee0*/  S2R R3, SR_CgaCtaId ;  /* 0x0000000000037919 */ /* 0x000e220000008800 */
[----:B------:R-:W-:Y:S02]  /*24ef0*/  MOV R0, 0x400 ;  /* 0x0000040000007802 */ /* 0x000fe40000000f00 */
[----:B------:R-:W-:Y:S02]  /*24f00*/  SHF.L.U32 R2, R6, 0x1f, RZ ;  /* 0x0000001f06027819 */ /* 0x000fe400000006ff */
[----:B0-----:R-:W-:-:S05]  /*24f10*/  LEA R0, R3, R0, 0x18 ;  /* 0x0000000003007211 */ /* 0x001fca00078ec0ff */
[----:B------:R-:W-:-:S04]  /*24f20*/  VIADD R0, R0, 0x38 ;  /* 0x0000003800007836 */ /* 0x000fc80000000000 */
[----:B------:R-:W-:-:S04]  /*24f30*/  IMAD R3, R7, 0x8, R0 ;  /* 0x0000000807037824 */ /* 0x000fc800078e0200 */
[----:B------:R-:W0:Y:S02]  /*24f40*/  SYNCS.PHASECHK.TRANS64.TRYWAIT P0, [R3+URZ], R2 ;  /* 0x00000002030075a7 */ /* 0x000e24000800017f */
[----:B0-----:R-:W-:Y:S05]  /*24f50*/  @!P0 BRA `(.L_x_570) ;  /* 0x0000000400788947 */ /* 0x001fea0003800000 */
.L_x_584:
[----:B------:R-:W-:-:S05]  /*24f60*/  VIADD R7, R7, 0x1 ;  /* 0x0000000107077836 */ /* 0x000fca0000000000 */
[----:B------:R-:W-:-:S04]  /*24f70*/  ISETP.NE.AND P0, PT, R7, 0x7, PT ;  /* 0x000000070700780c */ /* 0x000fc80003f05270 */
[----:B0-----:R-:W-:Y:S02]  /*24f80*/  SEL R3, RZ, 0x1, P0 ;  /* 0x00000001ff037807 */ /* 0x001fe40000000000 */
[----:B------:R-:W-:Y:S02]  /*24f90*/  SEL R7, R7, RZ, P0 ;  /* 0x000000ff07077207 */ /* 0x000fe40000000000 */
[----:B------:R-:W-:-:S03]  /*24fa0*/  LOP3.LUT R6, R6, R3, RZ, 0x3c, !PT ;  /* 0x0000000306067212 */ /* 0x000fc600078e3cff */
[----:B------:R-:W-:Y:S01]  /*24fb0*/  IMAD R3, R7, 0x8, R0 ;  /* 0x0000000807037824 */ /* 0x000fe200078e0200 */
[----:B------:R-:W-:-:S04]  /*24fc0*/  SHF.L.U32 R2, R6, 0x1f, RZ ;  /* 0x0000001f06027819 */ /* 0x000fc800000006ff */
[----:B------:R-:W0:Y:S02]  /*24fd0*/  SYNCS.PHASECHK.TRANS64.TRYWAIT P0, [R3+URZ], R2 ;  /* 0x00000002030075a7 */ /* 0x000e24000800017f */
[----:B0-----:R-:W-:Y:S05]  /*24fe0*/  @!P0 BRA `(.L_x_571) ;  /* 0x0000000400688947 */ /* 0x001fea0003800000 */
.L_x_585:
[----:B0-----:R-:W-:-:S05]  /*24ff0*/  VIADD R2, R7, 0x1 ;  /* 0x0000000107027836 */ /* 0x001fca0000000000 */
[----:B------:R-:W-:-:S04]  /*25000*/  ISETP.NE.AND P0, PT, R2, 0x7, PT ;  /* 0x000000070200780c */ /* 0x000fc80003f05270 */
[----:B------:R-:W-:Y:S02]  /*25010*/  SEL R3, RZ, 0x1, P0 ;  /* 0x00000001ff037807 */ /* 0x000fe40000000000 */
[----:B------:R-:W-:Y:S02]  /*25020*/  SEL R5, R2, RZ, P0 ;  /* 0x000000ff02057207 */ /* 0x000fe40000000000 */
[----:B------:R-:W-:-:S03]  /*25030*/  LOP3.LUT R6, R6, R3, RZ, 0x3c, !PT ;  /* 0x0000000306067212 */ /* 0x000fc600078e3cff */
[----:B------:R-:W-:Y:S01]  /*25040*/  IMAD R3, R5, 0x8, R0 ;  /* 0x0000000805037824 */ /* 0x000fe200078e0200 */
[----:B------:R-:W-:-:S04]  /*25050*/  SHF.L.U32 R2, R6, 0x1f, RZ ;  /* 0x0000001f06027819 */ /* 0x000fc800000006ff */
[----:B------:R-:W0:Y:S02]  /*25060*/  SYNCS.PHASECHK.TRANS64.TRYWAIT P0, [R3+URZ], R2 ;  /* 0x00000002030075a7 */ /* 0x000e24000800017f */
[----:B0-----:R-:W-:Y:S05]  /*25070*/  @!P0 BRA `(.L_x_572) ;  /* 0x0000000400588947 */ /* 0x001fea0003800000 */
.L_x_586:
        /* <DEDUP_REMOVED lines=9> */
.L_x_587:
        /* <DEDUP_REMOVED lines=9> */
.L_x_588:
        /* <DEDUP_REMOVED lines=9> */
.L_x_589:
[----:B0-----:R-:W-:-:S05]  /*25230*/  VIADD R2, R5, 0x1 ;  /* 0x0000000105027836 */ /* 0x001fca0000000000 */
[----:B------:R-:W-:-:S04]  /*25240*/  ISETP.NE.AND P0, PT, R2, 0x7, PT ;  /* 0x000000070200780c */ /* 0x000fc80003f05270 */
[----:B------:R-:W-:Y:S02]  /*25250*/  SEL R4, RZ, 0x1, P0 ;  /* 0x00000001ff047807 */ /* 0x000fe40000000000 */
[----:B------:R-:W-:Y:S02]  /*25260*/  SEL R3, R2, RZ, P0 ;  /* 0x000000ff02037207 */ /* 0x000fe40000000000 */
[----:B------:R-:W-:-:S03]  /*25270*/  LOP3.LUT R4, R7, R4, RZ, 0x3c, !PT ;  /* 0x0000000407047212 */ /* 0x000fc600078e3cff */
[----:B------:R-:W-:Y:S01]  /*25280*/  IMAD R3, R3, 0x8, R0 ;  /* 0x0000000803037824 */ /* 0x000fe200078e0200 */
[----:B------:R-:W-:-:S07]  /*25290*/  SHF.L.U32 R0, R4, 0x1f, RZ ;  /* 0x0000001f04007819 */ /* 0x000fce00000006ff */
.L_x_576:
[----:B0-----:R0:W1:Y:S02]  /*252a0*/  SYNCS.PHASECHK.TRANS64.TRYWAIT P0, [R3+URZ], R0 ;  /* 0x00000000030075a7 */ /* 0x001064000800017f */
[----:B-1----:R-:W-:Y:S05]  /*252b0*/  @!P0 NANOSLEEP.SYNCS 0x989680 ;  /* 0x009896800000895d */ /* 0x002fea0003900000 */
[----:B------:R-:W1:Y:S02]  /*252c0*/  @!P0 SYNCS.PHASECHK.TRANS64 P0, [R3+URZ], R0 ;  /* 0x00000000030085a7 */ /* 0x000e64000800007f */
[----:B-1----:R-:W-:Y:S05]  /*252d0*/  @!P0 BRA `(.L_x_576) ;  /* 0xfffffffc00f08947 */ /* 0x002fea000383ffff */
.L_x_568:
[----:B------:R-:W-:Y:S05]  /*252e0*/  BSYNC B0 ;  /* 0x0000000000007941 */ /* 0x000fea0003800000 */
.L_x_567:
[----:B------:R-:W-:Y:S05]  /*252f0*/  EXIT ;  /* 0x000000000000794d */ /* 0x000fea0003800000 */
.L_x_17:
[----:B-1----:R-:W-:-:S04]  /*25300*/  IMAD.U32 R3, RZ, RZ, UR6 ;  /* 0x00000006ff037e24 */ /* 0x002fc8000f8e00ff */
[----:B------:R1:W3:Y:S03]  /*25310*/  SYNCS.PHASECHK.TRANS64.TRYWAIT P0, [R3+URZ], R0 ;  /* 0x00000000030075a7 */ /* 0x0002e6000800017f */
[----:B---3--:R-:W-:Y:S05]  /*25320*/  @!P0 NANOSLEEP.SYNCS 0x989680 ;  /* 0x009896800000895d */ /* 0x008fea0003900000 */
[----:B------:R-:W3:Y:S02]  /*25330*/  @!P0 SYNCS.PHASECHK.TRANS64 P0, [R3+URZ], R0 ;  /* 0x00000000030085a7 */ /* 0x000ee4000800007f */
[----:B---3--:R-:W-:Y:S05]  /*25340*/  @!P0 BRA `(.L_x_17) ;  /* 0xfffffffc00ec8947 */ /* 0x008fea000383ffff */
[----:B------:R-:W-:Y:S05]  /*25350*/  BRA `(.L_x_16) ;  /* 0xfffffdd800087947 */ /* 0x000fea000383ffff */
.L_x_23:
[----:B-----5:R1:W-:Y:S02]  /*25360*/  STL [R1+0x46c], R0 ;  /* 0x00046c0001007387 */ /* 0x0203e40000100800 */
[----:B-1----:R-:W-:-:S04]  /*25370*/  IMAD.U32 R0, RZ, RZ, UR16 ;  /* 0x00000010ff007e24 */ /* 0x002fc8000f8e00ff */
[----:B------:R1:W3:Y:S03]  /*25380*/  SYNCS.PHASECHK.TRANS64.TRYWAIT P0, [R0+URZ], R2 ;  /* 0x00000002000075a7 */ /* 0x0002e6000800017f */
[----:B---3--:R-:W-:Y:S05]  /*25390*/  @!P0 NANOSLEEP.SYNCS 0x989680 ;  /* 0x009896800000895d */ /* 0x008fea0003900000 */
[----:B------:R1:W3:Y:S02]  /*253a0*/  @!P0 SYNCS.PHASECHK.TRANS64 P0, [R0+URZ], R2 ;  /* 0x00000002000085a7 */ /* 0x0002e4000800007f */
[----:B-1----:R1:W5:Y:S02]  /*253b0*/  LDL.LU R0, [R1+0x46c] ;  /* 0x00046c0001007983 */ /* 0x0023640000300800 */
[----:B-1-3--:R-:W-:Y:S05]  /*253c0*/  @!P0 BRA `(.L_x_23) ;  /* 0xfffffffc00e48947 */ /* 0x00afea000383ffff */
[----:B------:R-:W-:Y:S05]  /*253d0*/  BRA `(.L_x_22) ;  /* 0xfffffe1800d47947 */ /* 0x000fea000383ffff */
.L_x_554:
[----:B------:R-:W-:Y:S01]  /*253e0*/  BSSY B1, `(.L_x_577) ;  /* 0x0000006000017945 */ /* 0x000fe20003800000 */
[----:B------:R-:W-:-:S07]  /*253f0*/  IMAD.MOV.U32 R2, RZ, RZ, -0x1 ;  /* 0xffffffffff027424 */ /* 0x000fce00078e00ff */
[----:B------:R-:W-:Y:S05]  /*25400*/  WARPSYNC.COLLECTIVE R2, `(.L_x_578) ;  /* 0x00000000020c7348 */ /* 0x000fea0003c00000 */
[----:B------:R-:W-:Y:S02]  /*25410*/  ELECT P1, UR62, PT ;  /* 0x00000000003e782f */ /* 0x000fe40003820000 */
[----:B------:R-:W-:Y:S01]  /*25420*/  MOV R2, UR62 ;  /* 0x0000003e00027c02 */ /* 0x000fe20008000f00 */
[----:B------:R-:W-:Y:S10]  /*25430*/  ENDCOLLECTIVE ;  /* 0x000000000000791b */ /* 0x000ff40003800000 */
.L_x_578:
[----:B------:R-:W-:Y:S05]  /*25440*/  BSYNC B1 ;  /* 0x0000000000017941 */ /* 0x000fea0003800000 */
.L_x_577:
[----:B------:R-:W-:Y:S05]  /*25450*/  BRA `(.L_x_579) ;  /* 0xffffffec00b87947 */ /* 0x000fea000383ffff */
.L_x_557:
[----:B-1----:R1:W2:Y:S02]  /*25460*/  SYNCS.PHASECHK.TRANS64.TRYWAIT P1, [R16+URZ+0x38], R11 ;  /* 0x0000380b100075a7 */ /* 0x0022a4000802017f */
[----:B--2---:R-:W-:Y:S05]  /*25470*/  @!P1 NANOSLEEP.SYNCS 0x989680 ;  /* 0x009896800000995d */ /* 0x004fea0003900000 */
[----:B------:R-:W2:Y:S02]  /*25480*/  @!P1 SYNCS.PHASECHK.TRANS64 P1, [R16+URZ+0x38], R11 ;  /* 0x0000380b100095a7 */ /* 0x000ea4000802007f */
[----:B--2---:R-:W-:Y:S05]  /*25490*/  @!P1 BRA `(.L_x_557) ;  /* 0xfffffffc00f09947 */ /* 0x004fea000383ffff */
[----:B------:R-:W-:Y:S05]  /*254a0*/  BRA `(.L_x_580) ;  /* 0xffffffec00ec7947 */ /* 0x000fea000383ffff */
.L_x_566:
[----:B------:R-:W-:Y:S01]  /*254b0*/  BSSY B0, `(.L_x_581) ;  /* 0x0000006000007945 */ /* 0x000fe20003800000 */
[----:B------:R-:W-:-:S07]  /*254c0*/  IMAD.MOV.U32 R2, RZ, RZ, -0x1 ;  /* 0xffffffffff027424 */ /* 0x000fce00078e00ff */
[----:B------:R-:W-:Y:S05]  /*254d0*/  WARPSYNC.COLLECTIVE R2, `(.L_x_582) ;  /* 0x00000000020c7348 */ /* 0x000fea0003c00000 */
[----:B------:R-:W-:Y:S02]  /*254e0*/  ELECT P1, UR62, PT ;  /* 0x00000000003e782f */ /* 0x000fe40003820000 */
[----:B------:R-:W-:Y:S01]  /*254f0*/  MOV R2, UR62 ;  /* 0x0000003e00027c02 */ /* 0x000fe20008000f00 */
[----:B------:R-:W-:Y:S10]  /*25500*/  ENDCOLLECTIVE ;  /* 0x000000000000791b */ /* 0x000ff40003800000 */
.L_x_582:
[----:B------:R-:W-:Y:S05]  /*25510*/  BSYNC B0 ;  /* 0x0000000000007941 */ /* 0x000fea0003800000 */
.L_x_581:
[----:B------:R-:W-:Y:S01]  /*25520*/  PLOP3.LUT P0, PT, P1, PT, PT, 0x80, 0x0 ;  /* 0x000000000000781c */ /* 0x000fe20000f0f070 */
[----:B------:R-:W-:-:S12]  /*25530*/  BRA `(.L_x_583) ;  /* 0xfffffff8004c7947 */ /* 0x000fd8000383ffff */
.L_x_570:
[----:B0-----:R0:W1:Y:S02]  /*25540*/  SYNCS.PHASECHK.TRANS64.TRYWAIT P0, [R3+URZ], R2 ;  /* 0x00000002030075a7 */ /* 0x001064000800017f */
[----:B-1----:R-:W-:Y:S05]  /*25550*/  @!P0 NANOSLEEP.SYNCS 0x989680 ;  /* 0x009896800000895d */ /* 0x002fea0003900000 */
[----:B------:R-:W1:Y:S02]  /*25560*/  @!P0 SYNCS.PHASECHK.TRANS64 P0, [R3+URZ], R2 ;  /* 0x00000002030085a7 */ /* 0x000e64000800007f */
[----:B-1----:R-:W-:Y:S05]  /*25570*/  @!P0 BRA `(.L_x_570) ;  /* 0xfffffffc00f08947 */ /* 0x002fea000383ffff */
[----:B------:R-:W-:Y:S05]  /*25580*/  BRA `(.L_x_584) ;  /* 0xfffffff800747947 */ /* 0x000fea000383ffff */
.L_x_571:
[----:B0-----:R0:W1:Y:S02]  /*25590*/  SYNCS.PHASECHK.TRANS64.TRYWAIT P0, [R3+URZ], R2 ;  /* 0x00000002030075a7 */ /* 0x001064000800017f */
[----:B-1----:R-:W-:Y:S05]  /*255a0*/  @!P0 NANOSLEEP.SYNCS 0x989680 ;  /* 0x009896800000895d */ /* 0x002fea0003900000 */
[----:B------:R-:W1:Y:S02]  /*255b0*/  @!P0 SYNCS.PHASECHK.TRANS64 P0, [R3+URZ], R2 ;  /* 0x00000002030085a7 */ /* 0x000e64000800007f */
[----:B-1----:R-:W-:Y:S05]  /*255c0*/  @!P0 BRA `(.L_x_571) ;  /* 0xfffffffc00f08947 */ /* 0x002fea000383ffff */
[----:B------:R-:W-:Y:S05]  /*255d0*/  BRA `(.L_x_585) ;  /* 0xfffffff800847947 */ /* 0x000fea000383ffff */
.L_x_572:
[----:B0-----:R0:W1:Y:S02]  /*255e0*/  SYNCS.PHASECHK.TRANS64.TRYWAIT P0, [R3+URZ], R2 ;  /* 0x00000002030075a7 */ /* 0x001064000800017f */
[----:B-1----:R-:W-:Y:S05]  /*255f0*/  @!P0 NANOSLEEP.SYNCS 0x989680 ;  /* 0x009896800000895d */ /* 0x002fea0003900000 */
[----:B------:R-:W1:Y:S02]  /*25600*/  @!P0 SYNCS.PHASECHK.TRANS64 P0, [R3+URZ], R2 ;  /* 0x00000002030085a7 */ /* 0x000e64000800007f */
[----:B-1----:R-:W-:Y:S05]  /*25610*/  @!P0 BRA `(.L_x_572) ;  /* 0xfffffffc00f08947 */ /* 0x002fea000383ffff */
[----:B------:R-:W-:Y:S05]  /*25620*/  BRA `(.L_x_586) ;  /* 0xfffffff800947947 */ /* 0x000fea000383ffff */
.L_x_573:
[----:B0-----:R0:W1:Y:S02]  /*25630*/  SYNCS.PHASECHK.TRANS64.TRYWAIT P0, [R3+URZ], R2 ;  /* 0x00000002030075a7 */ /* 0x001064000800017f */
[----:B-1----:R-:W-:Y:S05]  /*25640*/  @!P0 NANOSLEEP.SYNCS 0x989680 ;  /* 0x009896800000895d */ /* 0x002fea0003900000 */
[----:B------:R-:W1:Y:S02]  /*25650*/  @!P0 SYNCS.PHASECHK.TRANS64 P0, [R3+URZ], R2 ;  /* 0x00000002030085a7 */ /* 0x000e64000800007f */
[----:B-1----:R-:W-:Y:S05]  /*25660*/  @!P0 BRA `(.L_x_573) ;  /* 0xfffffffc00f08947 */ /* 0x002fea000383ffff */
[----:B------:R-:W-:Y:S05]  /*25670*/  BRA `(.L_x_587) ;  /* 0xfffffff800a47947 */ /* 0x000fea000383ffff */
.L_x_574:
[----:B0-----:R0:W1:Y:S02]  /*25680*/  SYNCS.PHASECHK.TRANS64.TRYWAIT P0, [R3+URZ], R2 ;  /* 0x00000002030075a7 */ /* 0x001064000800017f */
[----:B-1----:R-:W-:Y:S05]  /*25690*/  @!P0 NANOSLEEP.SYNCS 0x989680 ;  /* 0x009896800000895d */ /* 0x002fea0003900000 */
[----:B------:R-:W1:Y:S02]  /*256a0*/  @!P0 SYNCS.PHASECHK.TRANS64 P0, [R3+URZ], R2 ;  /* 0x00000002030085a7 */ /* 0x000e64000800007f */
[----:B-1----:R-:W-:Y:S05]  /*256b0*/  @!P0 BRA `(.L_x_574) ;  /* 0xfffffffc00f08947 */ /* 0x002fea000383ffff */
[----:B------:R-:W-:Y:S05]  /*256c0*/  BRA `(.L_x_588) ;  /* 0xfffffff800b47947 */ /* 0x000fea000383ffff */
.L_x_575:
[----:B0-----:R0:W1:Y:S02]  /*256d0*/  SYNCS.PHASECHK.TRANS64.TRYWAIT P0, [R3+URZ], R2 ;  /* 0x00000002030075a7 */ /* 0x001064000800017f */
[----:B-1----:R-:W-:Y:S05]  /*256e0*/  @!P0 NANOSLEEP.SYNCS 0x989680 ;  /* 0x009896800000895d */ /* 0x002fea0003900000 */
[----:B------:R-:W1:Y:S02]  /*256f0*/  @!P0 SYNCS.PHASECHK.TRANS64 P0, [R3+URZ], R2 ;  /* 0x00000002030085a7 */ /* 0x000e64000800007f */
[----:B-1----:R-:W-:Y:S05]  /*25700*/  @!P0 BRA `(.L_x_575) ;  /* 0xfffffffc00f08947 */ /* 0x002fea000383ffff */
[----:B------:R-:W-:Y:S05]  /*25710*/  BRA `(.L_x_589) ;  /* 0xfffffff800c47947 */ /* 0x000fea000383ffff */
.L_x_590:
[----:B------:R-:W-:-:S00]  /*25720*/  BRA `(.L_x_590) ;  /* 0xfffffffc00fc7947 */ /* 0x000fc0000383ffff */
[----:B------:R-:W-:-:S00]  /*25730*/  NOP ;  /* 0x0000000000007918 */ /* 0x000fc00000000000 */
        /* <DEDUP_REMOVED lines=12> */
.L_x_591:


//--------------------- .nv.shared._ZN7cutlass13device_kernelINS_4gemm6kernel13GemmUniversalIN4cute5tupleIJiiiiEEENS1_10collective13CollectiveMmaINS1_37MainloopSm90TmaGmmaWarpSpecializedFP8ILi7ENS5_IJNS4_1CILi1EEESB_SB_EEENS1_35KernelTmaWarpSpecializedCooperativeEEENS5_IJNSA_ILi256EEESF_NSA_ILi64EEEEEENS_12float_e4m3_tENS5_IJlSB_lEEESI_SJ_NS4_8TiledMMAINS4_8MMA_AtomIJNS4_4SM904GMMA31MMA_64x256x32_F32E4M3E4M3_SS_TNILNSN_7ScaleInE1ELSP_1EEEEEENS4_6LayoutINS5_IJNSA_ILi2EEESB_SB_EEENS5_IJSB_NSA_ILi0EEESV_EEEEENS5_IJNS4_10UnderscoreESY_SY_EEEEENS4_13SM90_TMA_LOADENS4_14ComposedLayoutINS4_7SwizzleILi2ELi4ELi3EEENS4_18smem_ptr_flag_bitsILi8EEENSS_INS5_IJNSA_ILi8EEESG_EEENS5_IJSG_SB_EEEEEEEvNS4_8identityES11_S1B_vS1C_EENS_8epilogue10collective6detail29Sm90TmaWarpSpecializedAdapterINS1F_15DefaultEpilogueISI_SJ_SJ_NS1E_6thread17LinearCombinationISI_Li1EffLNS1J_9ScaleType4KindE0ELNS_15FloatRoundStyleE2ESI_EENS1_15EpilogueDefaultEEEEEvvEEEEvNT_6ParamsE --------------------------
	.section	.nv.shared._ZN7cutlass13device_kernelINS_4gemm6kernel13GemmUniversalIN4cute5tupleIJiiiiEEENS1_10collective13CollectiveMmaINS1_37MainloopSm90TmaGmmaWarpSpecializedFP8ILi7ENS5_IJNS4_1CILi1EEESB_SB_EEENS1_35KernelTmaWarpSpecializedCooperativeEEENS5_IJNSA_ILi256EEESF_NSA_ILi64EEEEEENS_12float_e4m3_tENS5_IJlSB_lEEESI_SJ_NS4_8TiledMMAINS4_8MMA_AtomIJNS4_4SM904GMMA31MMA_64x256x32_F32E4M3E4M3_SS_TNILNSN_7ScaleInE1ELSP_1EEEEEENS4_6LayoutINS5_IJNSA_ILi2EEESB_SB_EEENS5_IJSB_NSA_ILi0EEESV_EEEEENS5_IJNS4_10UnderscoreESY_SY_EEEEENS4_13SM90_TMA_LOADENS4_14ComposedLayoutINS4_7SwizzleILi2ELi4ELi3EEENS4_18smem_ptr_flag_bitsILi8EEENSS_INS5_IJNSA_ILi8EEESG_EEENS5_IJSG_SB_EEEEEEEvNS4_8identityES11_S1B_vS1C_EENS_8epilogue10collective6detail29Sm90TmaWarpSpecializedAdapterINS1F_15DefaultEpilogueISI_SJ_SJ_NS1E_6thread17LinearCombinationISI_Li1EffLNS1J_9ScaleType4KindE0ELNS_15FloatRoundStyleE2ESI_EENS1_15EpilogueDefaultEEEEEvvEEEEvNT_6ParamsE,"aw",@nobits
	.sectionflags	@""
	.align	16
	.zero		1024


//--------------------- .nv.shared.reserved.0     --------------------------
	.section	.nv.shared.reserved.0,"aw",@nobits
	.weak		__nv_reservedSMEM_offset_0_alias
	.size		__nv_reservedSMEM_offset_0_alias, 0, 0
	.other		__nv_reservedSMEM_offset_0_alias,@"STO_CUDA_RESERVED_SHARED STV_DEFAULT"
__nv_reservedSMEM_offset_0_alias:
	.zero		0


//--------------------- .nv.global                --------------------------
	.section	.nv.global,"aw",@nobits
.nv.global:
	.type		_ZN40_INTERNAL_86050862_4_k_cu_caae5497_275414cute1_E,@object
	.size		_ZN40_INTERNAL_86050862_4_k_cu_caae5497_275414cute1_E,(_ZN40_INTERNAL_86050862_4_k_cu_caae5497_275414cuda3std3__45__cpo6cbeginE - _ZN40_INTERNAL_86050862_4_k_cu_caae5497_275414cute1_E)
_ZN40_INTERNAL_86050862_4_k_cu_caae5497_275414cute1_E:
	.zero		1
	.type		_ZN40_INTERNAL_86050862_4_k_cu_caae5497_275414cuda3std3__45__cpo6cbeginE,@object
	.size		_ZN40_INTERNAL_86050862_4_k_cu_caae5497_275414cuda3std3__45__cpo6cbeginE,(_ZN40_INTERNAL_86050862_4_k_cu_caae5497_275414cuda3std3__48in_placeE - _ZN40_INTERNAL_86050862_4_k_cu_caae5497_275414cuda3std3__45__cpo6cbeginE)
_ZN40_INTERNAL_86050862_4_k_cu_caae5497_275414cuda3std3__45__cpo6cbeginE:
	.zero		1
	.type		_ZN40_INTERNAL_86050862_4_k_cu_caae5497_275414cuda3std3__48in_placeE,@object
	.size		_ZN40_INTERNAL_86050862_4_k_cu_caae5497_275414cuda3std3__48in_placeE,(_ZN40_INTERNAL_86050862_4_k_cu_caae5497_275414cuda3std6ranges3__45__cpo9iter_moveE - _ZN40_INTERNAL_86050862_4_k_cu_caae5497_275414cuda3std3__48in_placeE)
_ZN40_INTERNAL_86050862_4_k_cu_caae5497_275414cuda3std3__48in_placeE:
	.zero		1
	.type		_ZN40_INTERNAL_86050862_4_k_cu_caae5497_275414cuda3std6ranges3__45__cpo9iter_moveE,@object
	.size		_ZN40_INTERNAL_86050862_4_k_cu_caae5497_275414cuda3std6ranges3__45__cpo9iter_moveE,(_ZN40_INTERNAL_86050862_4_k_cu_caae5497_275414cuda3std3__45__cpo5beginE - _ZN40_INTERNAL_86050862_4_k_cu_caae5497_275414cuda3std6ranges3__45__cpo9iter_moveE)
_ZN40_INTERNAL_86050862_4_k_cu_caae5497_275414cuda3std6ranges3__45__cpo9iter_moveE:
	.zero		1
	.type		_ZN40_INTERNAL_86050862_4_k_cu_caae5497_275414cuda3std3__45__cpo5beginE,@object
	.size		_ZN40_INTERNAL_86050862_4_k_cu_caae5497_275414cuda3std3__45__cpo5beginE,(_ZN40_INTERNAL_86050862_4_k_cu_caae5497_275414cuda3std3__442_GLOBAL__N__86050862_4_k_cu_caae5497_275416ignoreE - _ZN40_INTERNAL_86050862_4_k_cu_caae5497_275414cuda3std3__45__cpo5beginE)
_ZN40_INTERNAL_86050862_4_k_cu_caae5497_275414cuda3std3__45__cpo5beginE:
	.zero		1
	.type		_ZN40_INTERNAL_86050862_4_k_cu_caae5497_275414cuda3std3__442_GLOBAL__N__86050862_4_k_cu_caae5497_275416ignoreE,@object
	.size		_ZN40_INTERNAL_86050862_4_k_cu_caae5497_275414cuda3std3__442_GLOBAL__N__86050862_4_k_cu_caae5497_275416ignoreE,(_ZN40_INTERNAL_86050862_4_k_cu_caae5497_275414cute7productE - _ZN40_INTERNAL_86050862_4_k_cu_caae5497_275414cuda3std3__442_GLOBAL__N__86050862_4_k_cu_caae5497_275416ignoreE)
_ZN40_INTERNAL_86050862_4_k_cu_caae5497_275414cuda3std3__442_GLOBAL__N__86050862_4_k_cu_caae5497_275416ignoreE:
	.zero		1
	.type		_ZN40_INTERNAL_86050862_4_k_cu_caae5497_275414cute7productE,@object
	.size		_ZN40_INTERNAL_86050862_4_k_cu_caae5497_275414cute7productE,(_ZN40_INTERNAL_86050862_4_k_cu_caae5497_275414cuda3std3__45__cpo3endE - _ZN40_INTERNAL_86050862_4_k_cu_caae5497_275414cute7productE)
_ZN40_INTERNAL_86050862_4_k_cu_caae5497_275414cute7productE:
	.zero		1
	.type		_ZN40_INTERNAL_86050862_4_k_cu_caae5497_275414cuda3std3__45__cpo3endE,@object
	.size		_ZN40_INTERNAL_86050862_4_k_cu_caae5497_275414cuda3std3__45__cpo3endE,(_ZN40_INTERNAL_86050862_4_k_cu_caae5497_275414cuda3std3__419piecewise_constructE - _ZN40_INTERNAL_86050862_4_k_cu_caae5497_275414cuda3std3__45__cpo3endE)
_ZN40_INTERNAL_86050862_4_k_cu_caae5497_275414cuda3std3__45__cpo3endE:
	.zero		1
	.type		_ZN40_INTERNAL_86050862_4_k_cu_caae5497_275414cuda3std3__419piecewise_constructE,@object
	.size		_ZN40_INTERNAL_86050862_4_k_cu_caae5497_275414cuda3std3__419piecewise_constructE,(_ZN40_INTERNAL_86050862_4_k_cu_caae5497_275414cuda3std3__45__cpo4cendE - _ZN40_INTERNAL_86050862_4_k_cu_caae5497_275414cuda3std3__419piecewise_constructE)
_ZN40_INTERNAL_86050862_4_k_cu_caae5497_275414cuda3std3__419piecewise_constructE:
	.zero		1
	.type		_ZN40_INTERNAL_86050862_4_k_cu_caae5497_275414cuda3std3__45__cpo4cendE,@object
	.size		_ZN40_INTERNAL_86050862_4_k_cu_caae5497_275414cuda3std3__45__cpo4cendE,(_ZN40_INTERNAL_86050862_4_k_cu_caae5497_275414cuda3std6ranges3__45__cpo4swapE - _ZN40_INTERNAL_86050862_4_k_cu_caae5497_275414cuda3std3__45__cpo4cendE)
_ZN40_INTERNAL_86050862_4_k_cu_caae5497_275414cuda3std3__45__cpo4cendE:
	.zero		1
	.type		_ZN40_INTERNAL_86050862_4_k_cu_caae5497_275414cuda3std6ranges3__45__cpo4swapE,@object
	.size		_ZN40_INTERNAL_86050862_4_k_cu_caae5497_275414cuda3std6ranges3__45__cpo4swapE,(.L_7 - _ZN40_INTERNAL_86050862_4_k_cu_caae5497_275414cuda3std6ranges3__45__cpo4swapE)
_ZN40_INTERNAL_86050862_4_k_cu_caae5497_275414cuda3std6ranges3__45__cpo4swapE:
	.zero		1
.L_7:


//--------------------- .nv.constant0._ZN7cutlass13device_kernelINS_4gemm6kernel13GemmUniversalIN4cute5tupleIJiiiiEEENS1_10collective13CollectiveMmaINS1_37MainloopSm90TmaGmmaWarpSpecializedFP8ILi7ENS5_IJNS4_1CILi1EEESB_SB_EEENS1_35KernelTmaWarpSpecializedCooperativeEEENS5_IJNSA_ILi256EEESF_NSA_ILi64EEEEEENS_12float_e4m3_tENS5_IJlSB_lEEESI_SJ_NS4_8TiledMMAINS4_8MMA_AtomIJNS4_4SM904GMMA31MMA_64x256x32_F32E4M3E4M3_SS_TNILNSN_7ScaleInE1ELSP_1EEEEEENS4_6LayoutINS5_IJNSA_ILi2EEESB_SB_EEENS5_IJSB_NSA_ILi0EEESV_EEEEENS5_IJNS4_10UnderscoreESY_SY_EEEEENS4_13SM90_TMA_LOADENS4_14ComposedLayoutINS4_7SwizzleILi2ELi4ELi3EEENS4_18smem_ptr_flag_bitsILi8EEENSS_INS5_IJNSA_ILi8EEESG_EEENS5_IJSG_SB_EEEEEEEvNS4_8identityES11_S1B_vS1C_EENS_8epilogue10collective6detail29Sm90TmaWarpSpecializedAdapterINS1F_15DefaultEpilogueISI_SJ_SJ_NS1E_6thread17LinearCombinationISI_Li1EffLNS1J_9ScaleType4KindE0ELNS_15FloatRoundStyleE2ESI_EENS1_15EpilogueDefaultEEEEEvvEEEEvNT_6ParamsE --------------------------
	.section	.nv.constant0._ZN7cutlass13device_kernelINS_4gemm6kernel13GemmUniversalIN4cute5tupleIJiiiiEEENS1_10collective13CollectiveMmaINS1_37MainloopSm90TmaGmmaWarpSpecializedFP8ILi7ENS5_IJNS4_1CILi1EEESB_SB_EEENS1_35KernelTmaWarpSpecializedCooperativeEEENS5_IJNSA_ILi256EEESF_NSA_ILi64EEEEEENS_12float_e4m3_tENS5_IJlSB_lEEESI_SJ_NS4_8TiledMMAINS4_8MMA_AtomIJNS4_4SM904GMMA31MMA_64x256x32_F32E4M3E4M3_SS_TNILNSN_7ScaleInE1ELSP_1EEEEEENS4_6LayoutINS5_IJNSA_ILi2EEESB_SB_EEENS5_IJSB_NSA_ILi0EEESV_EEEEENS5_IJNS4_10UnderscoreESY_SY_EEEEENS4_13SM90_TMA_LOADENS4_14ComposedLayoutINS4_7SwizzleILi2ELi4ELi3EEENS4_18smem_ptr_flag_bitsILi8EEENSS_INS5_IJNSA_ILi8EEESG_EEENS5_IJSG_SB_EEEEEEEvNS4_8identityES11_S1B_vS1C_EENS_8epilogue10collective6detail29Sm90TmaWarpSpecializedAdapterINS1F_15DefaultEpilogueISI_SJ_SJ_NS1E_6thread17LinearCombinationISI_Li1EffLNS1J_9ScaleType4KindE0ELNS_15FloatRoundStyleE2ESI_EENS1_15EpilogueDefaultEEEEEvvEEEEvNT_6ParamsE,"a",@progbits
	.sectionflags	@""
	.align	4
.nv.constant0._ZN7cutlass13device_kernelINS_4gemm6kernel13GemmUniversalIN4cute5tupleIJiiiiEEENS1_10collective13CollectiveMmaINS1_37MainloopSm90TmaGmmaWarpSpecializedFP8ILi7ENS5_IJNS4_1CILi1EEESB_SB_EEENS1_35KernelTmaWarpSpecializedCooperativeEEENS5_IJNSA_ILi256EEESF_NSA_ILi64EEEEEENS_12float_e4m3_tENS5_IJlSB_lEEESI_SJ_NS4_8TiledMMAINS4_8MMA_AtomIJNS4_4SM904GMMA31MMA_64x256x32_F32E4M3E4M3_SS_TNILNSN_7ScaleInE1ELSP_1EEEEEENS4_6LayoutINS5_IJNSA_ILi2EEESB_SB_EEENS5_IJSB_NSA_ILi0EEESV_EEEEENS5_IJNS4_10UnderscoreESY_SY_EEEEENS4_13SM90_TMA_LOADENS4_14ComposedLayoutINS4_7SwizzleILi2ELi4ELi3EEENS4_18smem_ptr_flag_bitsILi8EEENSS_INS5_IJNSA_ILi8EEESG_EEENS5_IJSG_SB_EEEEEEEvNS4_8identityES11_S1B_vS1C_EENS_8epilogue10collective6detail29Sm90TmaWarpSpecializedAdapterINS1F_15DefaultEpilogueISI_SJ_SJ_NS1E_6thread17LinearCombinationISI_Li1EffLNS1J_9ScaleType4KindE0ELNS_15FloatRoundStyleE2ESI_EENS1_15EpilogueDefaultEEEEEvvEEEEvNT_6ParamsE:
	.zero		1664


//--------------------- SYMBOLS --------------------------

	.type		.nv.reservedSmem.offset0,@object
	.size		.nv.reservedSmem.offset0,0x4
